	.target	sm_90a

	.elftype	@"ET_EXEC"


//--------------------- .note.nv.tkinfo           --------------------------
	.section	.note.nv.tkinfo,"",@"SHT_NOTE"
	.sectionflags	@"SHF_NOTE_NV_TKINFO"
	.tkinfo
        /*0018*/ 	.word	0x00000002
        /*0030*/ 	.string	""
        /*0030*/ 	.string	"ptxas"
        /*0030*/ 	.string	"Cuda compilation tools, release 13.0, V13.0.88"
        /*0030*/ 	.string	"Build cuda_13.0.r13.0/compiler.36424714_0"
        /*0030*/ 	.string	"-arch sm_90a -m 64 "



//--------------------- .note.nv.cuinfo           --------------------------
	.section	.note.nv.cuinfo,"",@"SHT_NOTE"
	.sectionflags	@"SHF_NOTE_NV_CUINFO"
        /*0018*/ 	.short	0x0002
        /*001a*/ 	.short	0x005a
        /*001c*/ 	.short	0x0082
	.zero		2


//--------------------- .nv.info                  --------------------------
	.section	.nv.info,"",@"SHT_CUDA_INFO"
	.align	4


	//----- nvinfo : EIATTR_REGCOUNT
	.align		4
        /*0000*/ 	.byte	0x04, 0x2f
        /*0002*/ 	.short	(.L_12 - .L_11)
	.align		4
.L_11:
        /*0004*/ 	.word	index@(_ZN7cutlass13device_kernelINS_4conv6kernel13ConvUniversalINS1_16ConvProblemShapeILNS1_8OperatorE2ELi3EEENS1_10collective14CollectiveConvINS1_46MainloopSm90TmaGmmaWarpSpecializedImplicitGemmILS5_2ELi14ELi3EN4cute5tupleIJNSA_1CILi1EEESD_SD_EEENS1_36KernelImplicitTmaWarpSpecializedSm90ELi1EEENSB_IJNSC_ILi64EEENSB_IJSH_EEESI_EEENS_10bfloat16_tESK_NSA_8TiledMMAINSA_8MMA_AtomIJNSA_4SM904GMMA27MMA_64x64x16_F32BF16BF16_SSILNSO_5MajorE1ELSQ_1ELNSO_7ScaleInE1ELSR_1EEEEEENSA_6LayoutISE_NSB_IJNSC_ILi0EEESV_SV_EEEEENSB_IJNSA_10UnderscoreESY_SY_EEEEENS7_6detail26Sm90ImplicitGemmTileTraitsINSA_13SM90_TMA_LOADENSA_14ComposedLayoutINSA_7SwizzleILi3ELi4ELi3EEENSA_18smem_ptr_flag_bitsILi16EEENSU_INSB_IJNSB_IJSH_SD_EEENSB_IJNSC_ILi8EEES1A_EEENSB_IJSD_NSC_ILi14EEEEEEEEENSB_IJNSB_IJSD_SV_EEENSB_IJSH_NSC_ILi512EEEEEENSB_IJSV_NSC_ILi4096EEEEEEEEEEEEEvEENS12_INSA_20SM90_TMA_LOAD_IM2COLES1M_vEEEENS_8epilogue10collective6detail29Sm90TmaWarpSpecializedAdapterINS1S_15DefaultEpilogueISK_NSB_IJlNSB_IJSD_lllEEESV_EEES1X_NS1R_6thread17LinearCombinationISK_Li1EffLNS1Y_9ScaleType4KindE0ELNS_15FloatRoundStyleE2ESK_EENS_4gemm15EpilogueDefaultEEEEEvvEEEEvNT_6ParamsE)
        /*0008*/ 	.word	0x00000046


	//----- nvinfo : EIATTR_FRAME_SIZE
	.align		4
.L_12:
        /*000c*/ 	.byte	0x04, 0x11
        /*000e*/ 	.short	(.L_14 - .L_13)
	.align		4
.L_13:
        /*0010*/ 	.word	index@(_ZN7cutlass13device_kernelINS_4conv6kernel13ConvUniversalINS1_16ConvProblemShapeILNS1_8OperatorE2ELi3EEENS1_10collective14CollectiveConvINS1_46MainloopSm90TmaGmmaWarpSpecializedImplicitGemmILS5_2ELi14ELi3EN4cute5tupleIJNSA_1CILi1EEESD_SD_EEENS1_36KernelImplicitTmaWarpSpecializedSm90ELi1EEENSB_IJNSC_ILi64EEENSB_IJSH_EEESI_EEENS_10bfloat16_tESK_NSA_8TiledMMAINSA_8MMA_AtomIJNSA_4SM904GMMA27MMA_64x64x16_F32BF16BF16_SSILNSO_5MajorE1ELSQ_1ELNSO_7ScaleInE1ELSR_1EEEEEENSA_6LayoutISE_NSB_IJNSC_ILi0EEESV_SV_EEEEENSB_IJNSA_10UnderscoreESY_SY_EEEEENS7_6detail26Sm90ImplicitGemmTileTraitsINSA_13SM90_TMA_LOADENSA_14ComposedLayoutINSA_7SwizzleILi3ELi4ELi3EEENSA_18smem_ptr_flag_bitsILi16EEENSU_INSB_IJNSB_IJSH_SD_EEENSB_IJNSC_ILi8EEES1A_EEENSB_IJSD_NSC_ILi14EEEEEEEEENSB_IJNSB_IJSD_SV_EEENSB_IJSH_NSC_ILi512EEEEEENSB_IJSV_NSC_ILi4096EEEEEEEEEEEEEvEENS12_INSA_20SM90_TMA_LOAD_IM2COLES1M_vEEEENS_8epilogue10collective6detail29Sm90TmaWarpSpecializedAdapterINS1S_15DefaultEpilogueISK_NSB_IJlNSB_IJSD_lllEEESV_EEES1X_NS1R_6thread17LinearCombinationISK_Li1EffLNS1Y_9ScaleType4KindE0ELNS_15FloatRoundStyleE2ESK_EENS_4gemm15EpilogueDefaultEEEEEvvEEEEvNT_6ParamsE)
        /*0014*/ 	.word	0x00000000


	//----- nvinfo : EIATTR_MIN_STACK_SIZE
	.align		4
.L_14:
        /*0018*/ 	.byte	0x04, 0x12
        /*001a*/ 	.short	(.L_16 - .L_15)
	.align		4
.L_15:
        /*001c*/ 	.word	index@(_ZN7cutlass13device_kernelINS_4conv6kernel13ConvUniversalINS1_16ConvProblemShapeILNS1_8OperatorE2ELi3EEENS1_10collective14CollectiveConvINS1_46MainloopSm90TmaGmmaWarpSpecializedImplicitGemmILS5_2ELi14ELi3EN4cute5tupleIJNSA_1CILi1EEESD_SD_EEENS1_36KernelImplicitTmaWarpSpecializedSm90ELi1EEENSB_IJNSC_ILi64EEENSB_IJSH_EEESI_EEENS_10bfloat16_tESK_NSA_8TiledMMAINSA_8MMA_AtomIJNSA_4SM904GMMA27MMA_64x64x16_F32BF16BF16_SSILNSO_5MajorE1ELSQ_1ELNSO_7ScaleInE1ELSR_1EEEEEENSA_6LayoutISE_NSB_IJNSC_ILi0EEESV_SV_EEEEENSB_IJNSA_10UnderscoreESY_SY_EEEEENS7_6detail26Sm90ImplicitGemmTileTraitsINSA_13SM90_TMA_LOADENSA_14ComposedLayoutINSA_7SwizzleILi3ELi4ELi3EEENSA_18smem_ptr_flag_bitsILi16EEENSU_INSB_IJNSB_IJSH_SD_EEENSB_IJNSC_ILi8EEES1A_EEENSB_IJSD_NSC_ILi14EEEEEEEEENSB_IJNSB_IJSD_SV_EEENSB_IJSH_NSC_ILi512EEEEEENSB_IJSV_NSC_ILi4096EEEEEEEEEEEEEvEENS12_INSA_20SM90_TMA_LOAD_IM2COLES1M_vEEEENS_8epilogue10collective6detail29Sm90TmaWarpSpecializedAdapterINS1S_15DefaultEpilogueISK_NSB_IJlNSB_IJSD_lllEEESV_EEES1X_NS1R_6thread17LinearCombinationISK_Li1EffLNS1Y_9ScaleType4KindE0ELNS_15FloatRoundStyleE2ESK_EENS_4gemm15EpilogueDefaultEEEEEvvEEEEvNT_6ParamsE)
        /*0020*/ 	.word	0x00000000
.L_16:


//--------------------- .nv.compat                --------------------------
	.section	.nv.compat,"",@"SHT_CUDA_COMPAT_INFO"
	.align	4
        /*0000*/ 	.byte	0x02, 0x09, 0x01, 0x00, 0x02, 0x02, 0x04, 0x00, 0x02, 0x05, 0x05, 0x00, 0x03, 0x07, 0x01, 0x01
        /*0010*/ 	.byte	0x02, 0x03, 0x01, 0x00, 0x02, 0x06, 0x01, 0x00, 0x04, 0x0b, 0x08, 0x00, 0x00, 0x00, 0x00, 0x00
        /*0020*/ 	.byte	0x00, 0x00, 0x00, 0x00


//--------------------- .nv.info._ZN7cutlass13device_kernelINS_4conv6kernel13ConvUniversalINS1_16ConvProblemShapeILNS1_8OperatorE2ELi3EEENS1_10collective14CollectiveConvINS1_46MainloopSm90TmaGmmaWarpSpecializedImplicitGemmILS5_2ELi14ELi3EN4cute5tupleIJNSA_1CILi1EEESD_SD_EEENS1_36KernelImplicitTmaWarpSpecializedSm90ELi1EEENSB_IJNSC_ILi64EEENSB_IJSH_EEESI_EEENS_10bfloat16_tESK_NSA_8TiledMMAINSA_8MMA_AtomIJNSA_4SM904GMMA27MMA_64x64x16_F32BF16BF16_SSILNSO_5MajorE1ELSQ_1ELNSO_7ScaleInE1ELSR_1EEEEEENSA_6LayoutISE_NSB_IJNSC_ILi0EEESV_SV_EEEEENSB_IJNSA_10UnderscoreESY_SY_EEEEENS7_6detail26Sm90ImplicitGemmTileTraitsINSA_13SM90_TMA_LOADENSA_14ComposedLayoutINSA_7SwizzleILi3ELi4ELi3EEENSA_18smem_ptr_flag_bitsILi16EEENSU_INSB_IJNSB_IJSH_SD_EEENSB_IJNSC_ILi8EEES1A_EEENSB_IJSD_NSC_ILi14EEEEEEEEENSB_IJNSB_IJSD_SV_EEENSB_IJSH_NSC_ILi512EEEEEENSB_IJSV_NSC_ILi4096EEEEEEEEEEEEEvEENS12_INSA_20SM90_TMA_LOAD_IM2COLES1M_vEEEENS_8epilogue10collective6detail29Sm90TmaWarpSpecializedAdapterINS1S_15DefaultEpilogueISK_NSB_IJlNSB_IJSD_lllEEESV_EEES1X_NS1R_6thread17LinearCombinationISK_Li1EffLNS1Y_9ScaleType4KindE0ELNS_15FloatRoundStyleE2ESK_EENS_4gemm15EpilogueDefaultEEEEEvvEEEEvNT_6ParamsE --------------------------
	.section	.nv.info._ZN7cutlass13device_kernelINS_4conv6kernel13ConvUniversalINS1_16ConvProblemShapeILNS1_8OperatorE2ELi3EEENS1_10collective14CollectiveConvINS1_46MainloopSm90TmaGmmaWarpSpecializedImplicitGemmILS5_2ELi14ELi3EN4cute5tupleIJNSA_1CILi1EEESD_SD_EEENS1_36KernelImplicitTmaWarpSpecializedSm90ELi1EEENSB_IJNSC_ILi64EEENSB_IJSH_EEESI_EEENS_10bfloat16_tESK_NSA_8TiledMMAINSA_8MMA_AtomIJNSA_4SM904GMMA27MMA_64x64x16_F32BF16BF16_SSILNSO_5MajorE1ELSQ_1ELNSO_7ScaleInE1ELSR_1EEEEEENSA_6LayoutISE_NSB_IJNSC_ILi0EEESV_SV_EEEEENSB_IJNSA_10UnderscoreESY_SY_EEEEENS7_6detail26Sm90ImplicitGemmTileTraitsINSA_13SM90_TMA_LOADENSA_14ComposedLayoutINSA_7SwizzleILi3ELi4ELi3EEENSA_18smem_ptr_flag_bitsILi16EEENSU_INSB_IJNSB_IJSH_SD_EEENSB_IJNSC_ILi8EEES1A_EEENSB_IJSD_NSC_ILi14EEEEEEEEENSB_IJNSB_IJSD_SV_EEENSB_IJSH_NSC_ILi512EEEEEENSB_IJSV_NSC_ILi4096EEEEEEEEEEEEEvEENS12_INSA_20SM90_TMA_LOAD_IM2COLES1M_vEEEENS_8epilogue10collective6detail29Sm90TmaWarpSpecializedAdapterINS1S_15DefaultEpilogueISK_NSB_IJlNSB_IJSD_lllEEESV_EEES1X_NS1R_6thread17LinearCombinationISK_Li1EffLNS1Y_9ScaleType4KindE0ELNS_15FloatRoundStyleE2ESK_EENS_4gemm15EpilogueDefaultEEEEEvvEEEEvNT_6ParamsE,"",@"SHT_CUDA_INFO"
	.sectionflags	@""
	.align	4


	//----- nvinfo : EIATTR_CUDA_API_VERSION
	.align		4
        /*0000*/ 	.byte	0x04, 0x37
        /*0002*/ 	.short	(.L_18 - .L_17)
.L_17:
        /*0004*/ 	.word	0x00000082


	//----- nvinfo : EIATTR_KPARAM_INFO
	.align		4
.L_18:
        /*0008*/ 	.byte	0x04, 0x17
        /*000a*/ 	.short	(.L_20 - .L_19)
.L_19:
        /*000c*/ 	.word	0x00000000
        /*0010*/ 	.short	0x0000
        /*0012*/ 	.short	0x0070
        /*0014*/ 	.byte	0x00, 0xf0, 0x01, 0x10


	//----- nvinfo : EIATTR_SPARSE_MMA_MASK
	.align		4
.L_20:
        /*0018*/ 	.byte	0x03, 0x50
        /*001a*/ 	.short	0x0000


	//----- nvinfo : EIATTR_MAXREG_COUNT
	.align		4
        /*001c*/ 	.byte	0x03, 0x1b
        /*001e*/ 	.short	0x00ff


	//----- nvinfo : EIATTR_NUM_BARRIERS
	.align		4
        /*0020*/ 	.byte	0x02, 0x4c
        /*0022*/ 	.byte	0x01
	.zero		1


	//----- nvinfo : EIATTR_MERCURY_ISA_VERSION
	.align		4
        /*0024*/ 	.byte	0x03, 0x5f
        /*0026*/ 	.short	0x0101


	//----- nvinfo : EIATTR_COOP_GROUP_MASK_REGIDS
	.align		4
        /*0028*/ 	.byte	0x04, 0x29
        /*002a*/ 	.short	(.L_22 - .L_21)


	//   ....[0]....
.L_21:
        /*002c*/ 	.word	0xffffffff


	//   ....[1]....
        /*0030*/ 	.word	0xffffffff


	//   ....[2]....
        /*0034*/ 	.word	0xffffffff


	//----- nvinfo : EIATTR_COOP_GROUP_INSTR_OFFSETS
	.align		4
.L_22:
        /*0038*/ 	.byte	0x04, 0x28
        /*003a*/ 	.short	(.L_24 - .L_23)


	//   ....[0]....
.L_23:
        /*003c*/ 	.word	0x00000060


	//   ....[1]....
        /*0040*/ 	.word	0x00000070


	//   ....[2]....
        /*0044*/ 	.word	0x00000130


	//----- nvinfo : EIATTR_MBARRIER_INSTR_OFFSETS
	.align		4
.L_24:
        /*0048*/ 	.byte	0x04, 0x39
        /*004a*/ 	.short	(.L_26 - .L_25)


	//   ....[0]....
.L_25:
        /*004c*/ 	.word	0x00000270
        /*0050*/ 	.word	0x000000ff
        /*0054*/ 	.word	0x00038000
        /*0058*/ 	.short	0x0100
        /*005a*/ 	.byte	0x08
	.zero		1


	//   ....[1]....
        /*005c*/ 	.word	0x00000280
        /*0060*/ 	.word	0x000000ff
        /*0064*/ 	.word	0x00038070
        /*0068*/ 	.short	0x0100
        /*006a*/ 	.byte	0x08
	.zero		1


	//   ....[2]....
        /*006c*/ 	.word	0x00000290
        /*0070*/ 	.word	0x000000ff
        /*0074*/ 	.word	0x00038008
        /*0078*/ 	.short	0x0100
        /*007a*/ 	.byte	0x08
	.zero		1


	//   ....[3]....
        /*007c*/ 	.word	0x000002a0
        /*0080*/ 	.word	0x000000ff
        /*0084*/ 	.word	0x00038078
        /*0088*/ 	.short	0x0100
        /*008a*/ 	.byte	0x08
	.zero		1


	//   ....[4]....
        /*008c*/ 	.word	0x000002b0
        /*0090*/ 	.word	0x000000ff
        /*0094*/ 	.word	0x00038010
        /*0098*/ 	.short	0x0100
        /*009a*/ 	.byte	0x08
	.zero		1


	//   ....[5]....
        /*009c*/ 	.word	0x000002c0
        /*00a0*/ 	.word	0x000000ff
        /*00a4*/ 	.word	0x00038080
        /*00a8*/ 	.short	0x0100
        /*00aa*/ 	.byte	0x08
	.zero		1


	//   ....[6]....
        /*00ac*/ 	.word	0x000002d0
        /*00b0*/ 	.word	0x000000ff
        /*00b4*/ 	.word	0x00038018
        /*00b8*/ 	.short	0x0100
        /*00ba*/ 	.byte	0x08
	.zero		1


	//   ....[7]....
        /*00bc*/ 	.word	0x000002e0
        /*00c0*/ 	.word	0x000000ff
        /*00c4*/ 	.word	0x00038088
        /*00c8*/ 	.short	0x0100
        /*00ca*/ 	.byte	0x08
	.zero		1


	//   ....[8]....
        /*00cc*/ 	.word	0x000002f0
        /*00d0*/ 	.word	0x000000ff
        /*00d4*/ 	.word	0x00038020
        /*00d8*/ 	.short	0x0100
        /*00da*/ 	.byte	0x08
	.zero		1


	//   ....[9]....
        /*00dc*/ 	.word	0x00000300
        /*00e0*/ 	.word	0x000000ff
        /*00e4*/ 	.word	0x00038090
        /*00e8*/ 	.short	0x0100
        /*00ea*/ 	.byte	0x08
	.zero		1


	//   ....[10]....
        /*00ec*/ 	.word	0x00000310
        /*00f0*/ 	.word	0x000000ff
        /*00f4*/ 	.word	0x00038028
        /*00f8*/ 	.short	0x0100
        /*00fa*/ 	.byte	0x08
	.zero		1


	//   ....[11]....
        /*00fc*/ 	.word	0x00000320
        /*0100*/ 	.word	0x000000ff
        /*0104*/ 	.word	0x00038098
        /*0108*/ 	.short	0x0100
        /*010a*/ 	.byte	0x08
	.zero		1


	//   ....[12]....
        /*010c*/ 	.word	0x00000330
        /*0110*/ 	.word	0x000000ff
        /*0114*/ 	.word	0x00038030
        /*0118*/ 	.short	0x0100
        /*011a*/ 	.byte	0x08
	.zero		1


	//   ....[13]....
        /*011c*/ 	.word	0x00000340
        /*0120*/ 	.word	0x000000ff
        /*0124*/ 	.word	0x000380a0
        /*0128*/ 	.short	0x0100
        /*012a*/ 	.byte	0x08
	.zero		1


	//   ....[14]....
        /*012c*/ 	.word	0x00000350
        /*0130*/ 	.word	0x000000ff
        /*0134*/ 	.word	0x00038038
        /*0138*/ 	.short	0x0100
        /*013a*/ 	.byte	0x08
	.zero		1


	//   ....[15]....
        /*013c*/ 	.word	0x00000360
        /*0140*/ 	.word	0x000000ff
        /*0144*/ 	.word	0x000380a8
        /*0148*/ 	.short	0x0100
        /*014a*/ 	.byte	0x08
	.zero		1


	//   ....[16]....
        /*014c*/ 	.word	0x00000370
        /*0150*/ 	.word	0x000000ff
        /*0154*/ 	.word	0x00038040
        /*0158*/ 	.short	0x0100
        /*015a*/ 	.byte	0x08
	.zero		1


	//   ....[17]....
        /*015c*/ 	.word	0x00000380
        /*0160*/ 	.word	0x000000ff
        /*0164*/ 	.word	0x000380b0
        /*0168*/ 	.short	0x0100
        /*016a*/ 	.byte	0x08
	.zero		1


	//   ....[18]....
        /*016c*/ 	.word	0x00000390
        /*0170*/ 	.word	0x000000ff
        /*0174*/ 	.word	0x00038048
        /*0178*/ 	.short	0x0100
        /*017a*/ 	.byte	0x08
	.zero		1


	//   ....[19]....
        /*017c*/ 	.word	0x000003a0
        /*0180*/ 	.word	0x000000ff
        /*0184*/ 	.word	0x000380b8
        /*0188*/ 	.short	0x0100
        /*018a*/ 	.byte	0x08
	.zero		1


	//   ....[20]....
        /*018c*/ 	.word	0x000003b0
        /*0190*/ 	.word	0x000000ff
        /*0194*/ 	.word	0x00038050
        /*0198*/ 	.short	0x0100
        /*019a*/ 	.byte	0x08
	.zero		1


	//   ....[21]....
        /*019c*/ 	.word	0x000003c0
        /*01a0*/ 	.word	0x000000ff
        /*01a4*/ 	.word	0x000380c0
        /*01a8*/ 	.short	0x0100
        /*01aa*/ 	.byte	0x08
	.zero		1


	//   ....[22]....
        /*01ac*/ 	.word	0x000003d0
        /*01b0*/ 	.word	0x000000ff
        /*01b4*/ 	.word	0x00038058
        /*01b8*/ 	.short	0x0100
        /*01ba*/ 	.byte	0x08
	.zero		1


	//   ....[23]....
        /*01bc*/ 	.word	0x000003e0
        /*01c0*/ 	.word	0x000000ff
        /*01c4*/ 	.word	0x000380c8
        /*01c8*/ 	.short	0x0100
        /*01ca*/ 	.byte	0x08
	.zero		1


	//   ....[24]....
        /*01cc*/ 	.word	0x000003f0
        /*01d0*/ 	.word	0x000000ff
        /*01d4*/ 	.word	0x00038060
        /*01d8*/ 	.short	0x0100
        /*01da*/ 	.byte	0x08
	.zero		1


	//   ....[25]....
        /*01dc*/ 	.word	0x00000400
        /*01e0*/ 	.word	0x000000ff
        /*01e4*/ 	.word	0x000380d0
        /*01e8*/ 	.short	0x0100
        /*01ea*/ 	.byte	0x08
	.zero		1


	//   ....[26]....
        /*01ec*/ 	.word	0x00000410
        /*01f0*/ 	.word	0x000000ff
        /*01f4*/ 	.word	0x00038068
        /*01f8*/ 	.short	0x0100
        /*01fa*/ 	.byte	0x08
	.zero		1


	//   ....[27]....
        /*01fc*/ 	.word	0x00000420
        /*0200*/ 	.word	0x000000ff
        /*0204*/ 	.word	0x000380d8
        /*0208*/ 	.short	0x0100
        /*020a*/ 	.byte	0x08
	.zero		1


	//   ....[28]....
        /*020c*/ 	.word	0x00000f20
        /*0210*/ 	.word	0x00000008
        /*0214*/ 	.word	0x00038000
        /*0218*/ 	.short	0x010a
        /*021a*/ 	.byte	0x3f
	.zero		1


	//   ....[29]....
        /*021c*/ 	.word	0x00001280
        /*0220*/ 	.word	0x0000000a
        /*0224*/ 	.word	0x00038000
        /*0228*/ 	.short	0x010a
        /*022a*/ 	.byte	0x3f
	.zero		1


	//   ....[30]....
        /*022c*/ 	.word	0x000014a0
        /*0230*/ 	.word	0x000000ff
        /*0234*/ 	.word	0x00000000
        /*0238*/ 	.short	0x0101
        /*023a*/ 	.byte	0x06
	.zero		1


	//   ....[31]....
        /*023c*/ 	.word	0x000016c0
        /*0240*/ 	.word	0x00000007
        /*0244*/ 	.word	0x00000000
        /*0248*/ 	.short	0x0101
        /*024a*/ 	.byte	0x3f
	.zero		1


	//   ....[32]....
        /*024c*/ 	.word	0x00004510
        /*0250*/ 	.word	0x00000006
        /*0254*/ 	.word	0x00038070
        /*0258*/ 	.short	0x010a
        /*025a*/ 	.byte	0x3f
	.zero		1


	//   ....[33]....
        /*025c*/ 	.word	0x00004bd0
        /*0260*/ 	.word	0x00000002
        /*0264*/ 	.word	0x00000000
        /*0268*/ 	.short	0x010a
        /*026a*/ 	.byte	0x3f
	.zero		1


	//   ....[34]....
        /*026c*/ 	.word	0x00004c80
        /*0270*/ 	.word	0x00000002
        /*0274*/ 	.word	0x00000000
        /*0278*/ 	.short	0x010a
        /*027a*/ 	.byte	0x3f
	.zero		1


	//   ....[35]....
        /*027c*/ 	.word	0x00004d30
        /*0280*/ 	.word	0x00000002
        /*0284*/ 	.word	0x00000000
        /*0288*/ 	.short	0x010a
        /*028a*/ 	.byte	0x3f
	.zero		1


	//   ....[36]....
        /*028c*/ 	.word	0x00004de0
        /*0290*/ 	.word	0x00000002
        /*0294*/ 	.word	0x00000000
        /*0298*/ 	.short	0x010a
        /*029a*/ 	.byte	0x3f
	.zero		1


	//   ....[37]....
        /*029c*/ 	.word	0x00004e90
        /*02a0*/ 	.word	0x00000002
        /*02a4*/ 	.word	0x00000000
        /*02a8*/ 	.short	0x010a
        /*02aa*/ 	.byte	0x3f
	.zero		1


	//   ....[38]....
        /*02ac*/ 	.word	0x00004f40
        /*02b0*/ 	.word	0x00000002
        /*02b4*/ 	.word	0x00000000
        /*02b8*/ 	.short	0x010a
        /*02ba*/ 	.byte	0x3f
	.zero		1


	//   ....[39]....
        /*02bc*/ 	.word	0x00004ff0
        /*02c0*/ 	.word	0x00000002
        /*02c4*/ 	.word	0x00000000
        /*02c8*/ 	.short	0x010a
        /*02ca*/ 	.byte	0x3f
	.zero		1


	//   ....[40]....
        /*02cc*/ 	.word	0x000050a0
        /*02d0*/ 	.word	0x00000002
        /*02d4*/ 	.word	0x00000000
        /*02d8*/ 	.short	0x010a
        /*02da*/ 	.byte	0x3f
	.zero		1


	//   ....[41]....
        /*02dc*/ 	.word	0x00005150
        /*02e0*/ 	.word	0x00000002
        /*02e4*/ 	.word	0x00000000
        /*02e8*/ 	.short	0x010a
        /*02ea*/ 	.byte	0x3f
	.zero		1


	//   ....[42]....
        /*02ec*/ 	.word	0x00005200
        /*02f0*/ 	.word	0x00000002
        /*02f4*/ 	.word	0x00000000
        /*02f8*/ 	.short	0x010a
        /*02fa*/ 	.byte	0x3f
	.zero		1


	//   ....[43]....
        /*02fc*/ 	.word	0x000052b0
        /*0300*/ 	.word	0x00000002
        /*0304*/ 	.word	0x00000000
        /*0308*/ 	.short	0x010a
        /*030a*/ 	.byte	0x3f
	.zero		1


	//   ....[44]....
        /*030c*/ 	.word	0x00005360
        /*0310*/ 	.word	0x00000002
        /*0314*/ 	.word	0x00000000
        /*0318*/ 	.short	0x010a
        /*031a*/ 	.byte	0x3f
	.zero		1


	//   ....[45]....
        /*031c*/ 	.word	0x00005410
        /*0320*/ 	.word	0x00000002
        /*0324*/ 	.word	0x00000000
        /*0328*/ 	.short	0x010a
        /*032a*/ 	.byte	0x3f
	.zero		1


	//   ....[46]....
        /*032c*/ 	.word	0x000054c0
        /*0330*/ 	.word	0x00000003
        /*0334*/ 	.word	0x00000000
        /*0338*/ 	.short	0x010a
        /*033a*/ 	.byte	0x3f
	.zero		1


	//----- nvinfo : EIATTR_NUM_MBARRIERS
	.align		4
.L_26:
        /*033c*/ 	.byte	0x03, 0x38
        /*033e*/ 	.short	0x001c


	//----- nvinfo : EIATTR_EXIT_INSTR_OFFSETS
	.align		4
        /*0340*/ 	.byte	0x04, 0x1c
        /*0342*/ 	.short	(.L_28 - .L_27)


	//   ....[0]....
.L_27:
        /*0344*/ 	.word	0x00000d50


	//   ....[1]....
        /*0348*/ 	.word	0x00001890


	//   ....[2]....
        /*034c*/ 	.word	0x00001970


	//   ....[3]....
        /*0350*/ 	.word	0x00001a60


	//   ....[4]....
        /*0354*/ 	.word	0x00003790


	//   ....[5]....
        /*0358*/ 	.word	0x000037c0


	//   ....[6]....
        /*035c*/ 	.word	0x000042b0


	//   ....[7]....
        /*0360*/ 	.word	0x000042e0


	//   ....[8]....
        /*0364*/ 	.word	0x00004300


	//   ....[9]....
        /*0368*/ 	.word	0x00004ae0


	//   ....[10]....
        /*036c*/ 	.word	0x000054f0


	//----- nvinfo : EIATTR_MAX_THREADS
	.align		4
.L_28:
        /*0370*/ 	.byte	0x04, 0x05
        /*0372*/ 	.short	(.L_30 - .L_29)
.L_29:
        /*0374*/ 	.word	0x00000100
        /*0378*/ 	.word	0x00000001
        /*037c*/ 	.word	0x00000001


	//----- nvinfo : EIATTR_CRS_STACK_SIZE
	.align		4
.L_30:
        /*0380*/ 	.byte	0x04, 0x1e
        /*0382*/ 	.short	(.L_32 - .L_31)
.L_31:
        /*0384*/ 	.word	0x00000000


	//----- nvinfo : EIATTR_CBANK_PARAM_SIZE
	.align		4
.L_32:
        /*0388*/ 	.byte	0x03, 0x19
        /*038a*/ 	.short	0x0470


	//----- nvinfo : EIATTR_PARAM_CBANK
	.align		4
        /*038c*/ 	.byte	0x04, 0x0a
        /*038e*/ 	.short	(.L_34 - .L_33)
	.align		4
.L_33:
        /*0390*/ 	.word	index@(.nv.constant0._ZN7cutlass13device_kernelINS_4conv6kernel13ConvUniversalINS1_16ConvProblemShapeILNS1_8OperatorE2ELi3EEENS1_10collective14CollectiveConvINS1_46MainloopSm90TmaGmmaWarpSpecializedImplicitGemmILS5_2ELi14ELi3EN4cute5tupleIJNSA_1CILi1EEESD_SD_EEENS1_36KernelImplicitTmaWarpSpecializedSm90ELi1EEENSB_IJNSC_ILi64EEENSB_IJSH_EEESI_EEENS_10bfloat16_tESK_NSA_8TiledMMAINSA_8MMA_AtomIJNSA_4SM904GMMA27MMA_64x64x16_F32BF16BF16_SSILNSO_5MajorE1ELSQ_1ELNSO_7ScaleInE1ELSR_1EEEEEENSA_6LayoutISE_NSB_IJNSC_ILi0EEESV_SV_EEEEENSB_IJNSA_10UnderscoreESY_SY_EEEEENS7_6detail26Sm90ImplicitGemmTileTraitsINSA_13SM90_TMA_LOADENSA_14ComposedLayoutINSA_7SwizzleILi3ELi4ELi3EEENSA_18smem_ptr_flag_bitsILi16EEENSU_INSB_IJNSB_IJSH_SD_EEENSB_IJNSC_ILi8EEES1A_EEENSB_IJSD_NSC_ILi14EEEEEEEEENSB_IJNSB_IJSD_SV_EEENSB_IJSH_NSC_ILi512EEEEEENSB_IJSV_NSC_ILi4096EEEEEEEEEEEEEvEENS12_INSA_20SM90_TMA_LOAD_IM2COLES1M_vEEEENS_8epilogue10collective6detail29Sm90TmaWarpSpecializedAdapterINS1S_15DefaultEpilogueISK_NSB_IJlNSB_IJSD_lllEEESV_EEES1X_NS1R_6thread17LinearCombinationISK_Li1EffLNS1Y_9ScaleType4KindE0ELNS_15FloatRoundStyleE2ESK_EENS_4gemm15EpilogueDefaultEEEEEvvEEEEvNT_6ParamsE)
        /*0394*/ 	.short	0x0210
        /*0396*/ 	.short	0x0470


	//----- nvinfo : EIATTR_SW_WAR
	.align		4
.L_34:
        /*0398*/ 	.byte	0x04, 0x36
        /*039a*/ 	.short	(.L_36 - .L_35)
.L_35:
        /*039c*/ 	.word	0x00000008
.L_36:


//--------------------- .nv.callgraph             --------------------------
	.section	.nv.callgraph,"",@"SHT_CUDA_CALLGRAPH"
	.align	4
	.sectionentsize	8
	.align		4
        /*0000*/ 	.word	0x00000000
	.align		4
        /*0004*/ 	.word	0xffffffff
	.align		4
        /*0008*/ 	.word	0x00000000
	.align		4
        /*000c*/ 	.word	0xfffffffe
	.align		4
        /*0010*/ 	.word	0x00000000
	.align		4
        /*0014*/ 	.word	0xfffffffd
	.align		4
        /*0018*/ 	.word	0x00000000
	.align		4
        /*001c*/ 	.word	0xfffffffc


//--------------------- .nv.constant4             --------------------------
	.section	.nv.constant4,"a",@progbits
	.align	8
	.align		8
.nv.constant4:
        /*0000*/ 	.dword	_ZN39_INTERNAL_181f7c4e_4_k_cu_4de0c575_27844cuda3std3__45__cpo5beginE
	.align		8
        /*0008*/ 	.dword	_ZN39_INTERNAL_181f7c4e_4_k_cu_4de0c575_27844cuda3std3__45__cpo3endE
	.align		8
        /*0010*/ 	.dword	_ZN39_INTERNAL_181f7c4e_4_k_cu_4de0c575_27844cuda3std3__45__cpo6cbeginE
	.align		8
        /*0018*/ 	.dword	_ZN39_INTERNAL_181f7c4e_4_k_cu_4de0c575_27844cuda3std3__45__cpo4cendE
	.align		8
        /*0020*/ 	.dword	_ZN39_INTERNAL_181f7c4e_4_k_cu_4de0c575_27844cuda3std3__441_GLOBAL__N__181f7c4e_4_k_cu_4de0c575_27846ignoreE
	.align		8
        /*0028*/ 	.dword	_ZN39_INTERNAL_181f7c4e_4_k_cu_4de0c575_27844cuda3std3__419piecewise_constructE
	.align		8
        /*0030*/ 	.dword	_ZN39_INTERNAL_181f7c4e_4_k_cu_4de0c575_27844cuda3std3__48in_placeE
	.align		8
        /*0038*/ 	.dword	_ZN39_INTERNAL_181f7c4e_4_k_cu_4de0c575_27844cuda3std6ranges3__45__cpo4swapE
	.align		8
        /*0040*/ 	.dword	_ZN39_INTERNAL_181f7c4e_4_k_cu_4de0c575_27844cuda3std6ranges3__45__cpo9iter_moveE
	.align		8
        /*0048*/ 	.dword	_ZN39_INTERNAL_181f7c4e_4_k_cu_4de0c575_27844cute7productE
	.align		8
        /*0050*/ 	.dword	_ZN39_INTERNAL_181f7c4e_4_k_cu_4de0c575_27844cute1_E


//--------------------- .text._ZN7cutlass13device_kernelINS_4conv6kernel13ConvUniversalINS1_16ConvProblemShapeILNS1_8OperatorE2ELi3EEENS1_10collective14CollectiveConvINS1_46MainloopSm90TmaGmmaWarpSpecializedImplicitGemmILS5_2ELi14ELi3EN4cute5tupleIJNSA_1CILi1EEESD_SD_EEENS1_36KernelImplicitTmaWarpSpecializedSm90ELi1EEENSB_IJNSC_ILi64EEENSB_IJSH_EEESI_EEENS_10bfloat16_tESK_NSA_8TiledMMAINSA_8MMA_AtomIJNSA_4SM904GMMA27MMA_64x64x16_F32BF16BF16_SSILNSO_5MajorE1ELSQ_1ELNSO_7ScaleInE1ELSR_1EEEEEENSA_6LayoutISE_NSB_IJNSC_ILi0EEESV_SV_EEEEENSB_IJNSA_10UnderscoreESY_SY_EEEEENS7_6detail26Sm90ImplicitGemmTileTraitsINSA_13SM90_TMA_LOADENSA_14ComposedLayoutINSA_7SwizzleILi3ELi4ELi3EEENSA_18smem_ptr_flag_bitsILi16EEENSU_INSB_IJNSB_IJSH_SD_EEENSB_IJNSC_ILi8EEES1A_EEENSB_IJSD_NSC_ILi14EEEEEEEEENSB_IJNSB_IJSD_SV_EEENSB_IJSH_NSC_ILi512EEEEEENSB_IJSV_NSC_ILi4096EEEEEEEEEEEEEvEENS12_INSA_20SM90_TMA_LOAD_IM2COLES1M_vEEEENS_8epilogue10collective6detail29Sm90TmaWarpSpecializedAdapterINS1S_15DefaultEpilogueISK_NSB_IJlNSB_IJSD_lllEEESV_EEES1X_NS1R_6thread17LinearCombinationISK_Li1EffLNS1Y_9ScaleType4KindE0ELNS_15FloatRoundStyleE2ESK_EENS_4gemm15EpilogueDefaultEEEEEvvEEEEvNT_6ParamsE --------------------------
	.section	.text._ZN7cutlass13device_kernelINS_4conv6kernel13ConvUniversalINS1_16ConvProblemShapeILNS1_8OperatorE2ELi3EEENS1_10collective14CollectiveConvINS1_46MainloopSm90TmaGmmaWarpSpecializedImplicitGemmILS5_2ELi14ELi3EN4cute5tupleIJNSA_1CILi1EEESD_SD_EEENS1_36KernelImplicitTmaWarpSpecializedSm90ELi1EEENSB_IJNSC_ILi64EEENSB_IJSH_EEESI_EEENS_10bfloat16_tESK_NSA_8TiledMMAINSA_8MMA_AtomIJNSA_4SM904GMMA27MMA_64x64x16_F32BF16BF16_SSILNSO_5MajorE1ELSQ_1ELNSO_7ScaleInE1ELSR_1EEEEEENSA_6LayoutISE_NSB_IJNSC_ILi0EEESV_SV_EEEEENSB_IJNSA_10UnderscoreESY_SY_EEEEENS7_6detail26Sm90ImplicitGemmTileTraitsINSA_13SM90_TMA_LOADENSA_14ComposedLayoutINSA_7SwizzleILi3ELi4ELi3EEENSA_18smem_ptr_flag_bitsILi16EEENSU_INSB_IJNSB_IJSH_SD_EEENSB_IJNSC_ILi8EEES1A_EEENSB_IJSD_NSC_ILi14EEEEEEEEENSB_IJNSB_IJSD_SV_EEENSB_IJSH_NSC_ILi512EEEEEENSB_IJSV_NSC_ILi4096EEEEEEEEEEEEEvEENS12_INSA_20SM90_TMA_LOAD_IM2COLES1M_vEEEENS_8epilogue10collective6detail29Sm90TmaWarpSpecializedAdapterINS1S_15DefaultEpilogueISK_NSB_IJlNSB_IJSD_lllEEESV_EEES1X_NS1R_6thread17LinearCombinationISK_Li1EffLNS1Y_9ScaleType4KindE0ELNS_15FloatRoundStyleE2ESK_EENS_4gemm15EpilogueDefaultEEEEEvvEEEEvNT_6ParamsE,"ax",@progbits
	.align	128
.text._ZN7cutlass13device_kernelINS_4conv6kernel13ConvUniversalINS1_16ConvProblemShapeILNS1_8OperatorE2ELi3EEENS1_10collective14CollectiveConvINS1_46MainloopSm90TmaGmmaWarpSpecializedImplicitGemmILS5_2ELi14ELi3EN4cute5tupleIJNSA_1CILi1EEESD_SD_EEENS1_36KernelImplicitTmaWarpSpecializedSm90ELi1EEENSB_IJNSC_ILi64EEENSB_IJSH_EEESI_EEENS_10bfloat16_tESK_NSA_8TiledMMAINSA_8MMA_AtomIJNSA_4SM904GMMA27MMA_64x64x16_F32BF16BF16_SSILNSO_5MajorE1ELSQ_1ELNSO_7ScaleInE1ELSR_1EEEEEENSA_6LayoutISE_NSB_IJNSC_ILi0EEESV_SV_EEEEENSB_IJNSA_10UnderscoreESY_SY_EEEEENS7_6detail26Sm90ImplicitGemmTileTraitsINSA_13SM90_TMA_LOADENSA_14ComposedLayoutINSA_7SwizzleILi3ELi4ELi3EEENSA_18smem_ptr_flag_bitsILi16EEENSU_INSB_IJNSB_IJSH_SD_EEENSB_IJNSC_ILi8EEES1A_EEENSB_IJSD_NSC_ILi14EEEEEEEEENSB_IJNSB_IJSD_SV_EEENSB_IJSH_NSC_ILi512EEEEEENSB_IJSV_NSC_ILi4096EEEEEEEEEEEEEvEENS12_INSA_20SM90_TMA_LOAD_IM2COLES1M_vEEEENS_8epilogue10collective6detail29Sm90TmaWarpSpecializedAdapterINS1S_15DefaultEpilogueISK_NSB_IJlNSB_IJSD_lllEEESV_EEES1X_NS1R_6thread17LinearCombinationISK_Li1EffLNS1Y_9ScaleType4KindE0ELNS_15FloatRoundStyleE2ESK_EENS_4gemm15EpilogueDefaultEEEEEvvEEEEvNT_6ParamsE:
        .type           _ZN7cutlass13device_kernelINS_4conv6kernel13ConvUniversalINS1_16ConvProblemShapeILNS1_8OperatorE2ELi3EEENS1_10collective14CollectiveConvINS1_46MainloopSm90TmaGmmaWarpSpecializedImplicitGemmILS5_2ELi14ELi3EN4cute5tupleIJNSA_1CILi1EEESD_SD_EEENS1_36KernelImplicitTmaWarpSpecializedSm90ELi1EEENSB_IJNSC_ILi64EEENSB_IJSH_EEESI_EEENS_10bfloat16_tESK_NSA_8TiledMMAINSA_8MMA_AtomIJNSA_4SM904GMMA27MMA_64x64x16_F32BF16BF16_SSILNSO_5MajorE1ELSQ_1ELNSO_7ScaleInE1ELSR_1EEEEEENSA_6LayoutISE_NSB_IJNSC_ILi0EEESV_SV_EEEEENSB_IJNSA_10UnderscoreESY_SY_EEEEENS7_6detail26Sm90ImplicitGemmTileTraitsINSA_13SM90_TMA_LOADENSA_14ComposedLayoutINSA_7SwizzleILi3ELi4ELi3EEENSA_18smem_ptr_flag_bitsILi16EEENSU_INSB_IJNSB_IJSH_SD_EEENSB_IJNSC_ILi8EEES1A_EEENSB_IJSD_NSC_ILi14EEEEEEEEENSB_IJNSB_IJSD_SV_EEENSB_IJSH_NSC_ILi512EEEEEENSB_IJSV_NSC_ILi4096EEEEEEEEEEEEEvEENS12_INSA_20SM90_TMA_LOAD_IM2COLES1M_vEEEENS_8epilogue10collective6detail29Sm90TmaWarpSpecializedAdapterINS1S_15DefaultEpilogueISK_NSB_IJlNSB_IJSD_lllEEESV_EEES1X_NS1R_6thread17LinearCombinationISK_Li1EffLNS1Y_9ScaleType4KindE0ELNS_15FloatRoundStyleE2ESK_EENS_4gemm15EpilogueDefaultEEEEEvvEEEEvNT_6ParamsE,@function
        .size           _ZN7cutlass13device_kernelINS_4conv6kernel13ConvUniversalINS1_16ConvProblemShapeILNS1_8OperatorE2ELi3EEENS1_10collective14CollectiveConvINS1_46MainloopSm90TmaGmmaWarpSpecializedImplicitGemmILS5_2ELi14ELi3EN4cute5tupleIJNSA_1CILi1EEESD_SD_EEENS1_36KernelImplicitTmaWarpSpecializedSm90ELi1EEENSB_IJNSC_ILi64EEENSB_IJSH_EEESI_EEENS_10bfloat16_tESK_NSA_8TiledMMAINSA_8MMA_AtomIJNSA_4SM904GMMA27MMA_64x64x16_F32BF16BF16_SSILNSO_5MajorE1ELSQ_1ELNSO_7ScaleInE1ELSR_1EEEEEENSA_6LayoutISE_NSB_IJNSC_ILi0EEESV_SV_EEEEENSB_IJNSA_10UnderscoreESY_SY_EEEEENS7_6detail26Sm90ImplicitGemmTileTraitsINSA_13SM90_TMA_LOADENSA_14ComposedLayoutINSA_7SwizzleILi3ELi4ELi3EEENSA_18smem_ptr_flag_bitsILi16EEENSU_INSB_IJNSB_IJSH_SD_EEENSB_IJNSC_ILi8EEES1A_EEENSB_IJSD_NSC_ILi14EEEEEEEEENSB_IJNSB_IJSD_SV_EEENSB_IJSH_NSC_ILi512EEEEEENSB_IJSV_NSC_ILi4096EEEEEEEEEEEEEvEENS12_INSA_20SM90_TMA_LOAD_IM2COLES1M_vEEEENS_8epilogue10collective6detail29Sm90TmaWarpSpecializedAdapterINS1S_15DefaultEpilogueISK_NSB_IJlNSB_IJSD_lllEEESV_EEES1X_NS1R_6thread17LinearCombinationISK_Li1EffLNS1Y_9ScaleType4KindE0ELNS_15FloatRoundStyleE2ESK_EENS_4gemm15EpilogueDefaultEEEEEvvEEEEvNT_6ParamsE,(.L_x_106 - _ZN7cutlass13device_kernelINS_4conv6kernel13ConvUniversalINS1_16ConvProblemShapeILNS1_8OperatorE2ELi3EEENS1_10collective14CollectiveConvINS1_46MainloopSm90TmaGmmaWarpSpecializedImplicitGemmILS5_2ELi14ELi3EN4cute5tupleIJNSA_1CILi1EEESD_SD_EEENS1_36KernelImplicitTmaWarpSpecializedSm90ELi1EEENSB_IJNSC_ILi64EEENSB_IJSH_EEESI_EEENS_10bfloat16_tESK_NSA_8TiledMMAINSA_8MMA_AtomIJNSA_4SM904GMMA27MMA_64x64x16_F32BF16BF16_SSILNSO_5MajorE1ELSQ_1ELNSO_7ScaleInE1ELSR_1EEEEEENSA_6LayoutISE_NSB_IJNSC_ILi0EEESV_SV_EEEEENSB_IJNSA_10UnderscoreESY_SY_EEEEENS7_6detail26Sm90ImplicitGemmTileTraitsINSA_13SM90_TMA_LOADENSA_14ComposedLayoutINSA_7SwizzleILi3ELi4ELi3EEENSA_18smem_ptr_flag_bitsILi16EEENSU_INSB_IJNSB_IJSH_SD_EEENSB_IJNSC_ILi8EEES1A_EEENSB_IJSD_NSC_ILi14EEEEEEEEENSB_IJNSB_IJSD_SV_EEENSB_IJSH_NSC_ILi512EEEEEENSB_IJSV_NSC_ILi4096EEEEEEEEEEEEEvEENS12_INSA_20SM90_TMA_LOAD_IM2COLES1M_vEEEENS_8epilogue10collective6detail29Sm90TmaWarpSpecializedAdapterINS1S_15DefaultEpilogueISK_NSB_IJlNSB_IJSD_lllEEESV_EEES1X_NS1R_6thread17LinearCombinationISK_Li1EffLNS1Y_9ScaleType4KindE0ELNS_15FloatRoundStyleE2ESK_EENS_4gemm15EpilogueDefaultEEEEEvvEEEEvNT_6ParamsE)
        .other          _ZN7cutlass13device_kernelINS_4conv6kernel13ConvUniversalINS1_16ConvProblemShapeILNS1_8OperatorE2ELi3EEENS1_10collective14CollectiveConvINS1_46MainloopSm90TmaGmmaWarpSpecializedImplicitGemmILS5_2ELi14ELi3EN4cute5tupleIJNSA_1CILi1EEESD_SD_EEENS1_36KernelImplicitTmaWarpSpecializedSm90ELi1EEENSB_IJNSC_ILi64EEENSB_IJSH_EEESI_EEENS_10bfloat16_tESK_NSA_8TiledMMAINSA_8MMA_AtomIJNSA_4SM904GMMA27MMA_64x64x16_F32BF16BF16_SSILNSO_5MajorE1ELSQ_1ELNSO_7ScaleInE1ELSR_1EEEEEENSA_6LayoutISE_NSB_IJNSC_ILi0EEESV_SV_EEEEENSB_IJNSA_10UnderscoreESY_SY_EEEEENS7_6detail26Sm90ImplicitGemmTileTraitsINSA_13SM90_TMA_LOADENSA_14ComposedLayoutINSA_7SwizzleILi3ELi4ELi3EEENSA_18smem_ptr_flag_bitsILi16EEENSU_INSB_IJNSB_IJSH_SD_EEENSB_IJNSC_ILi8EEES1A_EEENSB_IJSD_NSC_ILi14EEEEEEEEENSB_IJNSB_IJSD_SV_EEENSB_IJSH_NSC_ILi512EEEEEENSB_IJSV_NSC_ILi4096EEEEEEEEEEEEEvEENS12_INSA_20SM90_TMA_LOAD_IM2COLES1M_vEEEENS_8epilogue10collective6detail29Sm90TmaWarpSpecializedAdapterINS1S_15DefaultEpilogueISK_NSB_IJlNSB_IJSD_lllEEESV_EEES1X_NS1R_6thread17LinearCombinationISK_Li1EffLNS1Y_9ScaleType4KindE0ELNS_15FloatRoundStyleE2ESK_EENS_4gemm15EpilogueDefaultEEEEEvvEEEEvNT_6ParamsE,@"STO_CUDA_ENTRY STV_DEFAULT"
_ZN7cutlass13device_kernelINS_4conv6kernel13ConvUniversalINS1_16ConvProblemShapeILNS1_8OperatorE2ELi3EEENS1_10collective14CollectiveConvINS1_46MainloopSm90TmaGmmaWarpSpecializedImplicitGemmILS5_2ELi14ELi3EN4cute5tupleIJNSA_1CILi1EEESD_SD_EEENS1_36KernelImplicitTmaWarpSpecializedSm90ELi1EEENSB_IJNSC_ILi64EEENSB_IJSH_EEESI_EEENS_10bfloat16_tESK_NSA_8TiledMMAINSA_8MMA_AtomIJNSA_4SM904GMMA27MMA_64x64x16_F32BF16BF16_SSILNSO_5MajorE1ELSQ_1ELNSO_7ScaleInE1ELSR_1EEEEEENSA_6LayoutISE_NSB_IJNSC_ILi0EEESV_SV_EEEEENSB_IJNSA_10UnderscoreESY_SY_EEEEENS7_6detail26Sm90ImplicitGemmTileTraitsINSA_13SM90_TMA_LOADENSA_14ComposedLayoutINSA_7SwizzleILi3ELi4ELi3EEENSA_18smem_ptr_flag_bitsILi16EEENSU_INSB_IJNSB_IJSH_SD_EEENSB_IJNSC_ILi8EEES1A_EEENSB_IJSD_NSC_ILi14EEEEEEEEENSB_IJNSB_IJSD_SV_EEENSB_IJSH_NSC_ILi512EEEEEENSB_IJSV_NSC_ILi4096EEEEEEEEEEEEEvEENS12_INSA_20SM90_TMA_LOAD_IM2COLES1M_vEEEENS_8epilogue10collective6detail29Sm90TmaWarpSpecializedAdapterINS1S_15DefaultEpilogueISK_NSB_IJlNSB_IJSD_lllEEESV_EEES1X_NS1R_6thread17LinearCombinationISK_Li1EffLNS1Y_9ScaleType4KindE0ELNS_15FloatRoundStyleE2ESK_EENS_4gemm15EpilogueDefaultEEEEEvvEEEEvNT_6ParamsE:
[----:B------:R-:W-:Y:S01]  /*0000*/  LDC R1, c[0x0][0x28] ;  /* 0x00000a00ff017b82 */ /* 0x000fe20000000800 */
[----:B------:R-:W0:Y:S01]  /*0010*/  S2R R7, SR_TID.X ;  /* 0x0000000000077919 */ /* 0x000e220000002100 */
[----:B------:R-:W-:Y:S01]  /*0020*/  ELECT P0, URZ, PT ;  /* 0x00000000003f782f */ /* 0x000fe20003800000 */
[----:B------:R-:W-:Y:S01]  /*0030*/  BSSY B0, `(.L_x_0) ;  /* 0x000000f000007945 */ /* 0x000fe20003800000 */
[--C-:B0-----:R-:W-:Y:S02]  /*0040*/  SHF.R.U32.HI R0, RZ, 0x5, R7.reuse ;  /* 0x00000005ff007819 */ /* 0x101fe40000011607 */
[----:B------:R-:W-:-:S03]  /*0050*/  SHF.R.U32.HI R8, RZ, 0x7, R7 ;  /* 0x00000007ff087819 */ /* 0x000fc60000011607 */
[----:B------:R-:W0:Y:S04]  /*0060*/  SHFL.IDX PT, R9, R0, RZ, 0x1f ;  /* 0x00001fff00097589 */ /* 0x000e2800000e0000 */
[----:B------:R-:W1:Y:S01]  /*0070*/  SHFL.IDX PT, R8, R8, RZ, 0x1f ;  /* 0x00001fff08087589 */ /* 0x000e6200000e0000 */
[----:B0-----:R-:W-:-:S13]  /*0080*/  ISETP.NE.OR P0, PT, R9, RZ, !P0 ;  /* 0x000000ff0900720c */ /* 0x001fda0004705670 */
[----:B-1----:R-:W-:Y:S05]  /*0090*/  @P0 BRA `(.L_x_1) ;  /* 0x0000000000200947 */ /* 0x002fea0003800000 */
[----:B------:R-:W-:Y:S02]  /*00a0*/  ULDC.64 UR4, c[0x0][0x198] ;  /* 0x0000660000047ab9 */ /* 0x000fe40000000a00 */
[----:B------:R-:W-:Y:S02]  /*00b0*/  UIADD3 UR6, UP0, UR4, 0xf0, URZ ;  /* 0x000000f004067890 */ /* 0x000fe4000ff1e03f */
[----:B------:R-:W-:Y:S02]  /*00c0*/  UIADD3 UR4, UP1, UR4, 0x1f0, URZ ;  /* 0x000001f004047890 */ /* 0x000fe4000ff3e03f */
[----:B------:R-:W-:Y:S02]  /*00d0*/  UIADD3.X UR7, URZ, UR5, URZ, UP0, !UPT ;  /* 0x000000053f077290 */ /* 0x000fe400087fe43f */
[----:B------:R-:W-:-:S07]  /*00e0*/  UIADD3.X UR5, URZ, UR5, URZ, UP1, !UPT ;  /* 0x000000053f057290 */ /* 0x000fce0008ffe43f */
[----:B------:R0:W-:Y:S02]  /*00f0*/  UTMACCTL.PF [UR6] ;  /* 0x00000000060079b9 */ /* 0x0001e40008040000 */
[----:B------:R0:W-:Y:S02]  /*0100*/  UTMACCTL.PF [UR4] ;  /* 0x00000000040079b9 */ /* 0x0001e40008040000 */
[----:B0-----:R-:W-:Y:S01]  /*0110*/  NOP ;  /* 0x0000000000007918 */ /* 0x001fe20000000000 */
.L_x_1:
[----:B------:R-:W-:Y:S05]  /*0120*/  BSYNC B0 ;  /* 0x0000000000007941 */ /* 0x000fea0003800000 */
.L_x_0:
[----:B------:R-:W0:Y:S01]  /*0130*/  SHFL.IDX PT, R0, R0, RZ, 0x1f ;  /* 0x00001fff00007589 */ /* 0x000e2200000e0000 */
[----:B------:R-:W-:-:S04]  /*0140*/  SHF.R.S32.HI R2, RZ, 0x1f, R9 ;  /* 0x0000001fff027819 */ /* 0x000fc80000011409 */
[----:B------:R-:W-:Y:S02]  /*0150*/  LEA.HI R2, R2, R9, RZ, 0x2 ;  /* 0x0000000902027211 */ /* 0x000fe400078f10ff */
[----:B0-----:R-:W-:-:S13]  /*0160*/  ISETP.NE.AND P0, PT, R0, RZ, PT ;  /* 0x000000ff0000720c */ /* 0x001fda0003f05270 */
[----:B------:R-:W-:Y:S05]  /*0170*/  @P0 BRA `(.L_x_2) ;  /* 0x0000000000b40947 */ /* 0x000fea0003800000 */
[----:B------:R-:W-:Y:S01]  /*0180*/  ELECT P0, URZ, PT ;  /* 0x00000000003f782f */ /* 0x000fe20003800000 */
[----:B------:R-:W-:-:S12]  /*0190*/  BSSY B0, `(.L_x_2) ;  /* 0x000002b000007945 */ /* 0x000fd80003800000 */
[----:B------:R-:W-:Y:S05]  /*01a0*/  @!P0 BRA `(.L_x_3) ;  /* 0x0000000000a48947 */ /* 0x000fea0003800000 */
[----:B------:R-:W0:Y:S01]  /*01b0*/  S2UR UR8, SR_CgaCtaId ;  /* 0x00000000000879c3 */ /* 0x000e220000008800 */
[----:B------:R-:W-:Y:S01]  /*01c0*/  UMOV UR4, 0x400 ;  /* 0x0000040000047882 */ /* 0x000fe20000000000 */
[----:B------:R-:W-:Y:S01]  /*01d0*/  UMOV UR5, 0x1 ;  /* 0x0000000100057882 */ /* 0x000fe20000000000 */
[----:B------:R-:W-:Y:S02]  /*01e0*/  UMOV UR6, 0x80 ;  /* 0x0000008000067882 */ /* 0x000fe40000000000 */
[----:B------:R-:W-:-:S04]  /*01f0*/  UIADD3 UR6, -UR6, 0x100000, URZ ;  /* 0x0010000006067890 */ /* 0x000fc8000fffe13f */
[----:B------:R-:W-:Y:S02]  /*0200*/  USHF.L.U32 UR7, UR6, 0xb, URZ ;  /* 0x0000000b06077899 */ /* 0x000fe4000800063f */
[----:B------:R-:W-:Y:S02]  /*0210*/  USHF.L.U32 UR6, UR6, 0x1, URZ ;  /* 0x0000000106067899 */ /* 0x000fe4000800063f */
[----:B0-----:R-:W-:Y:S02]  /*0220*/  ULEA UR8, UR8, UR4, 0x18 ;  /* 0x0000000408087291 */ /* 0x001fe4000f8ec03f */
[----:B------:R-:W-:-:S04]  /*0230*/  UIADD3 UR4, -UR5, 0x100000, URZ ;  /* 0x0010000005047890 */ /* 0x000fc8000fffe13f */
[----:B------:R-:W-:Y:S02]  /*0240*/  USHF.L.U32 UR5, UR4, 0xb, URZ ;  /* 0x0000000b04057899 */ /* 0x000fe4000800063f */
[----:B------:R-:W-:Y:S01]  /*0250*/  USHF.L.U32 UR4, UR4, 0x1, URZ ;  /* 0x0000000104047899 */ /* 0x000fe2000800063f */
[----:B------:R-:W0:Y:S11]  /*0260*/  FENCE.VIEW.ASYNC.S ;  /* 0x00000000000073c6 */ /* 0x000e360000000000 */
[----:B0-----:R0:W1:Y:S01]  /*0270*/  SYNCS.EXCH.64 URZ, [UR8+0x38000], UR4 ;  /* 0x03800004083f75b2 */ /* 0x0010620008000100 */
[----:B------:R0:W2:Y:S01]  /*0280*/  SYNCS.EXCH.64 URZ, [UR8+0x38070], UR6 ;  /* 0x03807006083f75b2 */ /* 0x0000a20008000100 */
[----:B------:R0:W3:Y:S01]  /*0290*/  SYNCS.EXCH.64 URZ, [UR8+0x38008], UR4 ;  /* 0x03800804083f75b2 */ /* 0x0000e20008000100 */
[----:B------:R0:W4:Y:S01]  /*02a0*/  SYNCS.EXCH.64 URZ, [UR8+0x38078], UR6 ;  /* 0x03807806083f75b2 */ /* 0x0001220008000100 */
[----:B------:R0:W0:Y:S01]  /*02b0*/  SYNCS.EXCH.64 URZ, [UR8+0x38010], UR4 ;  /* 0x03801004083f75b2 */ /* 0x0000220008000100 */
        /* <DEDUP_REMOVED lines=23> */
[----:B-1234-:R-:W-:Y:S01]  /*0430*/  NOP ;  /* 0x0000000000007918 */ /* 0x01efe20000000000 */
.L_x_3:
[----:B0-----:R-:W-:Y:S05]  /*0440*/  BSYNC B0 ;  /* 0x0000000000007941 */ /* 0x001fea0003800000 */
.L_x_2:
[----:B------:R-:W-:Y:S01]  /*0450*/  ULDC.64 UR4, c[0x0][0x618] ;  /* 0x0001860000047ab9 */ /* 0x000fe20000000a00 */
[----:B------:R-:W-:Y:S01]  /*0460*/  LOP3.LUT R2, R2, 0xfffffffc, RZ, 0xc0, !PT ;  /* 0xfffffffc02027812 */ /* 0x000fe200078ec0ff */
[----:B------:R-:W-:Y:S01]  /*0470*/  NOP ;  /* 0x0000000000007918 */ /* 0x000fe20000000000 */
[----:B------:R-:W-:Y:S01]  /*0480*/  ISETP.NE.U32.AND P0, PT, RZ, UR4, PT ;  /* 0x00000004ff007c0c */ /* 0x000fe2000bf05070 */
[----:B------:R-:W-:Y:S01]  /*0490*/  NOP ;  /* 0x0000000000007918 */ /* 0x000fe20000000000 */
[----:B------:R-:W-:Y:S01]  /*04a0*/  BAR.SYNC.DEFER_BLOCKING 0x0 ;  /* 0x0000000000007b1d */ /* 0x000fe20000010000 */
[----:B------:R-:W-:Y:S01]  /*04b0*/  IMAD.IADD R9, R9, 0x1, -R2 ;  /* 0x0000000109097824 */ /* 0x000fe200078e0a02 */
[----:B------:R-:W-:Y:S02]  /*04c0*/  ISETP.NE.AND.EX P0, PT, RZ, UR5, PT, P0 ;  /* 0x00000005ff007c0c */ /* 0x000fe4000bf05300 */
[C---:B------:R-:W-:Y:S02]  /*04d0*/  ISETP.NE.AND P2, PT, R8.reuse, 0x1, PT ;  /* 0x000000010800780c */ /* 0x040fe40003f45270 */
[----:B------:R-:W-:Y:S01]  /*04e0*/  LOP3.LUT P1, RZ, R8, R9, RZ, 0xfc, !PT ;  /* 0x0000000908ff7212 */ /* 0x000fe2000782fcff */
[----:B------:R-:W-:-:S03]  /*04f0*/  ULDC.64 UR12, c[0x0][0x208] ;  /* 0x00008200000c7ab9 */ /* 0x000fc60000000a00 */
[----:B------:R-:W-:-:S04]  /*0500*/  SEL R4, RZ, 0x1, P1 ;  /* 0x00000001ff047807 */ /* 0x000fc80000800000 */
[----:B------:R-:W-:Y:S01]  /*0510*/  SEL R4, R4, 0x2, P2 ;  /* 0x0000000204047807 */ /* 0x000fe20001000000 */
[----:B------:R-:W-:Y:S06]  /*0520*/  @!P0 BRA `(.L_x_4) ;  /* 0x00000000001c8947 */ /* 0x000fec0003800000 */
[----:B------:R-:W0:Y:S02]  /*0530*/  LDC.64 R2, c[0x0][0x618] ;  /* 0x00018600ff027b82 */ /* 0x000e240000000a00 */
[----:B0-----:R-:W2:Y:S02]  /*0540*/  LDG.E.64 R2, desc[UR12][R2.64] ;  /* 0x0000000c02027981 */ /* 0x001ea4000c1e1b00 */
[----:B--2---:R-:W-:-:S04]  /*0550*/  ISETP.NE.U32.AND P0, PT, R2, RZ, PT ;  /* 0x000000ff0200720c */ /* 0x004fc80003f05070 */
[----:B------:R-:W-:-:S13]  /*0560*/  ISETP.NE.AND.EX P0, PT, R3, RZ, PT, P0 ;  /* 0x000000ff0300720c */ /* 0x000fda0003f05300 */
[----:B------:R-:W-:Y:S05]  /*0570*/  @!P0 BRA `(.L_x_4) ;  /* 0x0000000000088947 */ /* 0x000fea0003800000 */
[----:B------:R2:W5:Y:S01]  /*0580*/  LD.E R0, desc[UR12][R2.64] ;  /* 0x0000000c02007980 */ /* 0x000562000c101900 */
[----:B------:R-:W-:Y:S05]  /*0590*/  BRA `(.L_x_5) ;  /* 0x0000000000207947 */ /* 0x000fea0003800000 */
.L_x_4:
[----:B------:R-:W-:Y:S02]  /*05a0*/  ULDC.64 UR4, c[0x0][0x608] ;  /* 0x0001820000047ab9 */ /* 0x000fe40000000a00 */
[----:B------:R-:W-:-:S04]  /*05b0*/  ISETP.NE.U32.AND P0, PT, RZ, UR4, PT ;  /* 0x00000004ff007c0c */ /* 0x000fc8000bf05070 */
[----:B------:R-:W-:-:S13]  /*05c0*/  ISETP.NE.AND.EX P0, PT, RZ, UR5, PT, P0 ;  /* 0x00000005ff007c0c */ /* 0x000fda000bf05300 */
[----:B------:R-:W-:Y:S05]  /*05d0*/  @!P0 BRA `(.L_x_6) ;  /* 0x00000000000c8947 */ /* 0x000fea0003800000 */
[----:B------:R-:W0:Y:S02]  /*05e0*/  LDC.64 R2, c[0x0][0x608] ;  /* 0x00018200ff027b82 */ /* 0x000e240000000a00 */
[----:B0-----:R0:W5:Y:S01]  /*05f0*/  LDG.E R0, desc[UR12][R2.64] ;  /* 0x0000000c02007981 */ /* 0x001162000c1e1900 */
[----:B------:R-:W-:Y:S05]  /*0600*/  BRA `(.L_x_5) ;  /* 0x0000000000047947 */ /* 0x000fea0003800000 */
.L_x_6:
[----:B------:R-:W1:Y:S02]  /*0610*/  LDC R0, c[0x0][0x600] ;  /* 0x00018000ff007b82 */ /* 0x000e640000000800 */
.L_x_5:
[----:B------:R-:W-:Y:S02]  /*0620*/  ULDC.64 UR4, c[0x0][0x620] ;  /* 0x0001880000047ab9 */ /* 0x000fe40000000a00 */
[----:B------:R-:W-:-:S04]  /*0630*/  ISETP.NE.U32.AND P0, PT, RZ, UR4, PT ;  /* 0x00000004ff007c0c */ /* 0x000fc8000bf05070 */
[----:B------:R-:W-:-:S13]  /*0640*/  ISETP.NE.AND.EX P0, PT, RZ, UR5, PT, P0 ;  /* 0x00000005ff007c0c */ /* 0x000fda000bf05300 */
[----:B------:R-:W-:Y:S05]  /*0650*/  @!P0 BRA `(.L_x_7) ;  /* 0x00000000001c8947 */ /* 0x000fea0003800000 */
[----:B0-2---:R-:W0:Y:S02]  /*0660*/  LDC.64 R2, c[0x0][0x620] ;  /* 0x00018800ff027b82 */ /* 0x005e240000000a00 */
[----:B0-----:R-:W2:Y:S02]  /*0670*/  LDG.E.64 R2, desc[UR12][R2.64] ;  /* 0x0000000c02027981 */ /* 0x001ea4000c1e1b00 */
[----:B--2---:R-:W-:-:S04]  /*0680*/  ISETP.NE.U32.AND P0, PT, R2, RZ, PT ;  /* 0x000000ff0200720c */ /* 0x004fc80003f05070 */
[----:B------:R-:W-:-:S13]  /*0690*/  ISETP.NE.AND.EX P0, PT, R3, RZ, PT, P0 ;  /* 0x000000ff0300720c */ /* 0x000fda0003f05300 */
[----:B------:R-:W-:Y:S05]  /*06a0*/  @!P0 BRA `(.L_x_7) ;  /* 0x0000000000088947 */ /* 0x000fea0003800000 */
[----:B------:R3:W5:Y:S01]  /*06b0*/  LD.E R2, desc[UR12][R2.64] ;  /* 0x0000000c02027980 */ /* 0x000762000c101900 */
[----:B------:R-:W-:Y:S05]  /*06c0*/  BRA `(.L_x_8) ;  /* 0x0000000000207947 */ /* 0x000fea0003800000 */
.L_x_7:
[----:B------:R-:W-:Y:S02]  /*06d0*/  ULDC.64 UR4, c[0x0][0x610] ;  /* 0x0001840000047ab9 */ /* 0x000fe40000000a00 */
[----:B------:R-:W-:-:S04]  /*06e0*/  ISETP.NE.U32.AND P0, PT, RZ, UR4, PT ;  /* 0x00000004ff007c0c */ /* 0x000fc8000bf05070 */
[----:B------:R-:W-:-:S13]  /*06f0*/  ISETP.NE.AND.EX P0, PT, RZ, UR5, PT, P0 ;  /* 0x00000005ff007c0c */ /* 0x000fda000bf05300 */
[----:B------:R-:W-:Y:S05]  /*0700*/  @!P0 BRA `(.L_x_9) ;  /* 0x00000000000c8947 */ /* 0x000fea0003800000 */
[----:B0-2---:R-:W0:Y:S02]  /*0710*/  LDC.64 R2, c[0x0][0x610] ;  /* 0x00018400ff027b82 */ /* 0x005e240000000a00 */
[----:B0-----:R2:W5:Y:S01]  /*0720*/  LDG.E R2, desc[UR12][R2.64] ;  /* 0x0000000c02027981 */ /* 0x001562000c1e1900 */
[----:B------:R-:W-:Y:S05]  /*0730*/  BRA `(.L_x_8) ;  /* 0x0000000000047947 */ /* 0x000fea0003800000 */
.L_x_9:
[----:B0-2---:R-:W0:Y:S02]  /*0740*/  LDC R2, c[0x0][0x604] ;  /* 0x00018100ff027b82 */ /* 0x005e240000000800 */
.L_x_8:
[----:B--23--:R-:W2:Y:S01]  /*0750*/  LDC R3, c[0x0][0x4d8] ;  /* 0x00013600ff037b82 */ /* 0x00cea20000000800 */
[----:B------:R-:W3:Y:S07]  /*0760*/  S2R R11, SR_CTAID.Y ;  /* 0x00000000000b7919 */ /* 0x000eee0000002600 */
[----:B------:R-:W4:Y:S08]  /*0770*/  LDC R5, c[0x0][0x4dc] ;  /* 0x00013700ff057b82 */ /* 0x000f300000000800 */
[----:B------:R-:W1:Y:S01]  /*0780*/  LDC R22, c[0x0][0x4e0] ;  /* 0x00013800ff167b82 */ /* 0x000e620000000800 */
[----:B--2---:R-:W-:-:S05]  /*0790*/  VIADD R3, R3, 0x3f ;  /* 0x0000003f03037836 */ /* 0x004fca0000000000 */
[----:B------:R-:W-:Y:S02]  /*07a0*/  SHF.R.S32.HI R6, RZ, 0x1f, R3 ;  /* 0x0000001fff067819 */ /* 0x000fe40000011403 */
[----:B----4-:R-:W-:Y:S02]  /*07b0*/  IABS R16, R5 ;  /* 0x0000000500107213 */ /* 0x010fe40000000000 */
[----:B------:R-:W-:Y:S02]  /*07c0*/  LEA.HI R6, R6, R3, RZ, 0x6 ;  /* 0x0000000306067211 */ /* 0x000fe400078f30ff */
[----:B---3--:R-:W-:Y:S01]  /*07d0*/  IABS R18, R11 ;  /* 0x0000000b00127213 */ /* 0x008fe20000000000 */
[----:B------:R-:W2:Y:S01]  /*07e0*/  I2F.RP R14, R16 ;  /* 0x00000010000e7306 */ /* 0x000ea20000209400 */
[----:B------:R-:W-:-:S04]  /*07f0*/  SHF.R.S32.HI R6, RZ, 0x6, R6 ;  /* 0x00000006ff067819 */ /* 0x000fc80000011406 */
[----:B------:R-:W-:-:S04]  /*0800*/  IABS R15, R6 ;  /* 0x00000006000f7213 */ /* 0x000fc80000000000 */
[----:B------:R-:W3:Y:S08]  /*0810*/  I2F.RP R3, R15 ;  /* 0x0000000f00037306 */ /* 0x000ef00000209400 */
[----:B--2---:R-:W-:Y:S08]  /*0820*/  MUFU.RCP R14, R14 ;  /* 0x0000000e000e7308 */ /* 0x004ff00000001000 */
[----:B---3--:R-:W2:Y:S02]  /*0830*/  MUFU.RCP R3, R3 ;  /* 0x0000000300037308 */ /* 0x008ea40000001000 */
[----:B--2---:R-:W-:Y:S01]  /*0840*/  VIADD R12, R3, 0xffffffe ;  /* 0x0ffffffe030c7836 */ /* 0x004fe20000000000 */
[----:B------:R-:W-:-:S05]  /*0850*/  IABS R3, R6 ;  /* 0x0000000600037213 */ /* 0x000fca0000000000 */
[----:B------:R2:W3:Y:S02]  /*0860*/  F2I.FTZ.U32.TRUNC.NTZ R13, R12 ;  /* 0x0000000c000d7305 */ /* 0x0004e4000021f000 */
[----:B--2---:R-:W-:Y:S02]  /*0870*/  IMAD.MOV.U32 R12, RZ, RZ, RZ ;  /* 0x000000ffff0c7224 */ /* 0x004fe400078e00ff */
[----:B---3--:R-:W-:-:S04]  /*0880*/  IMAD.MOV R10, RZ, RZ, -R13 ;  /* 0x000000ffff0a7224 */ /* 0x008fc800078e0a0d */
[----:B------:R-:W-:Y:S02]  /*0890*/  IMAD R17, R10, R15, RZ ;  /* 0x0000000f0a117224 */ /* 0x000fe400078e02ff */
[----:B------:R-:W-:Y:S02]  /*08a0*/  IMAD.MOV.U32 R10, RZ, RZ, R18 ;  /* 0x000000ffff0a7224 */ /* 0x000fe400078e0012 */
[----:B------:R-:W-:-:S04]  /*08b0*/  IMAD.HI.U32 R13, R13, R17, R12 ;  /* 0x000000110d0d7227 */ /* 0x000fc800078e000c */
[----:B------:R-:W-:Y:S02]  /*08c0*/  IMAD.MOV R12, RZ, RZ, -R3 ;  /* 0x000000ffff0c7224 */ /* 0x000fe400078e0a03 */
[----:B------:R-:W-:-:S04]  /*08d0*/  IMAD.HI.U32 R3, R13, R10, RZ ;  /* 0x0000000a0d037227 */ /* 0x000fc800078e00ff */
[----:B------:R-:W-:Y:S02]  /*08e0*/  IMAD R10, R3, R12, R10 ;  /* 0x0000000c030a7224 */ /* 0x000fe400078e020a */
[----:B------:R-:W-:-:S03]  /*08f0*/  VIADD R12, R14, 0xffffffe ;  /* 0x0ffffffe0e0c7836 */ /* 0x000fc60000000000 */
[----:B------:R-:W-:Y:S01]  /*0900*/  ISETP.GT.U32.AND P1, PT, R15, R10, PT ;  /* 0x0000000a0f00720c */ /* 0x000fe20003f24070 */
[----:B------:R2:W3:Y:S02]  /*0910*/  F2I.FTZ.U32.TRUNC.NTZ R13, R12 ;  /* 0x0000000c000d7305 */ /* 0x0004e4000021f000 */
[----:B--2---:R-:W-:-:S10]  /*0920*/  IMAD.MOV.U32 R12, RZ, RZ, RZ ;  /* 0x000000ffff0c7224 */ /* 0x004fd400078e00ff */
[----:B------:R-:W-:Y:S02]  /*0930*/  @!P1 IMAD.IADD R10, R10, 0x1, -R15 ;  /* 0x000000010a0a9824 */ /* 0x000fe400078e0a0f */
[----:B------:R-:W-:Y:S01]  /*0940*/  @!P1 VIADD R3, R3, 0x1 ;  /* 0x0000000103039836 */ /* 0x000fe20000000000 */
[----:B------:R-:W-:Y:S02]  /*0950*/  ISETP.NE.AND P1, PT, R6, RZ, PT ;  /* 0x000000ff0600720c */ /* 0x000fe40003f25270 */
[----:B------:R-:W-:Y:S02]  /*0960*/  ISETP.GE.U32.AND P0, PT, R10, R15, PT ;  /* 0x0000000f0a00720c */ /* 0x000fe40003f06070 */
[----:B------:R-:W-:Y:S02]  /*0970*/  LOP3.LUT R10, R11, R6, RZ, 0x3c, !PT ;  /* 0x000000060b0a7212 */ /* 0x000fe400078e3cff */
[----:B-1----:R-:W-:Y:S02]  /*0980*/  IABS R15, R22 ;  /* 0x00000016000f7213 */ /* 0x002fe40000000000 */
[----:B------:R-:W-:-:S07]  /*0990*/  ISETP.GE.AND P2, PT, R10, RZ, PT ;  /* 0x000000ff0a00720c */ /* 0x000fce0003f46270 */
[----:B------:R-:W-:-:S04]  /*09a0*/  @P0 VIADD R3, R3, 0x1 ;  /* 0x0000000103030836 */ /* 0x000fc80000000000 */
[----:B------:R-:W-:Y:S02]  /*09b0*/  IMAD.MOV.U32 R18, RZ, RZ, R3 ;  /* 0x000000ffff127224 */ /* 0x000fe400078e0003 */
[----:B---3--:R-:W-:Y:S02]  /*09c0*/  IMAD.MOV R3, RZ, RZ, -R13 ;  /* 0x000000ffff037224 */ /* 0x008fe400078e0a0d */
[----:B------:R-:W-:Y:S01]  /*09d0*/  @!P2 IMAD.MOV R18, RZ, RZ, -R18 ;  /* 0x000000ffff12a224 */ /* 0x000fe200078e0a12 */
[----:B------:R-:W-:Y:S01]  /*09e0*/  @!P1 LOP3.LUT R18, RZ, R6, RZ, 0x33, !PT ;  /* 0x00000006ff129212 */ /* 0x000fe200078e33ff */
[----:B------:R-:W-:-:S03]  /*09f0*/  IMAD R3, R3, R16, RZ ;  /* 0x0000001003037224 */ /* 0x000fc600078e02ff */
[----:B------:R-:W-:Y:S01]  /*0a00*/  IABS R10, R18 ;  /* 0x00000012000a7213 */ /* 0x000fe20000000000 */
[----:B------:R-:W-:-:S04]  /*0a10*/  IMAD.HI.U32 R12, R13, R3, R12 ;  /* 0x000000030d0c7227 */ /* 0x000fc800078e000c */
[----:B------:R-:W-:Y:S02]  /*0a20*/  IMAD.MOV.U32 R3, RZ, RZ, R10 ;  /* 0x000000ffff037224 */ /* 0x000fe400078e000a */
[----:B------:R-:W1:Y:S02]  /*0a30*/  I2F.RP R10, R15 ;  /* 0x0000000f000a7306 */ /* 0x000e640000209400 */
[----:B------:R-:W-:-:S04]  /*0a40*/  IMAD.HI.U32 R12, R12, R3, RZ ;  /* 0x000000030c0c7227 */ /* 0x000fc800078e00ff */
[----:B------:R-:W-:-:S04]  /*0a50*/  IMAD.MOV R13, RZ, RZ, -R12 ;  /* 0x000000ffff0d7224 */ /* 0x000fc800078e0a0c */
[C---:B------:R-:W-:Y:S01]  /*0a60*/  IMAD R3, R16.reuse, R13, R3 ;  /* 0x0000000d10037224 */ /* 0x040fe200078e0203 */
[----:B-1----:R-:W1:Y:S04]  /*0a70*/  MUFU.RCP R10, R10 ;  /* 0x0000000a000a7308 */ /* 0x002e680000001000 */
[----:B------:R-:W-:-:S13]  /*0a80*/  ISETP.GT.U32.AND P1, PT, R16, R3, PT ;  /* 0x000000031000720c */ /* 0x000fda0003f24070 */
[----:B------:R-:W-:Y:S02]  /*0a90*/  @!P1 IMAD.IADD R3, R3, 0x1, -R16 ;  /* 0x0000000103039824 */ /* 0x000fe400078e0a10 */
[----:B------:R-:W-:Y:S01]  /*0aa0*/  @!P1 VIADD R12, R12, 0x1 ;  /* 0x000000010c0c9836 */ /* 0x000fe20000000000 */
[----:B------:R-:W-:Y:S01]  /*0ab0*/  ISETP.NE.AND P1, PT, R5, RZ, PT ;  /* 0x000000ff0500720c */ /* 0x000fe20003f25270 */
[----:B-1----:R-:W-:Y:S01]  /*0ac0*/  VIADD R13, R10, 0xffffffe ;  /* 0x0ffffffe0a0d7836 */ /* 0x002fe20000000000 */
[----:B------:R-:W-:Y:S02]  /*0ad0*/  ISETP.GE.U32.AND P0, PT, R3, R16, PT ;  /* 0x000000100300720c */ /* 0x000fe40003f06070 */
[----:B------:R-:W-:Y:S01]  /*0ae0*/  LOP3.LUT R3, R18, R5, RZ, 0x3c, !PT ;  /* 0x0000000512037212 */ /* 0x000fe200078e3cff */
[----:B------:R-:W1:Y:S02]  /*0af0*/  LDC R16, c[0x0][0x294] ;  /* 0x0000a500ff107b82 */ /* 0x000e640000000800 */
[----:B------:R-:W2:Y:S01]  /*0b00*/  F2I.FTZ.U32.TRUNC.NTZ R13, R13 ;  /* 0x0000000d000d7305 */ /* 0x000ea2000021f000 */
[----:B------:R-:W-:-:S07]  /*0b10*/  ISETP.GE.AND P2, PT, R3, RZ, PT ;  /* 0x000000ff0300720c */ /* 0x000fce0003f46270 */
[----:B------:R-:W-:-:S04]  /*0b20*/  @P0 VIADD R12, R12, 0x1 ;  /* 0x000000010c0c0836 */ /* 0x000fc80000000000 */
[----:B------:R-:W-:Y:S02]  /*0b30*/  IMAD.MOV.U32 R17, RZ, RZ, R12 ;  /* 0x000000ffff117224 */ /* 0x000fe400078e000c */
[----:B------:R-:W-:Y:S02]  /*0b40*/  IMAD.MOV.U32 R12, RZ, RZ, RZ ;  /* 0x000000ffff0c7224 */ /* 0x000fe400078e00ff */
[----:B--2---:R-:W-:Y:S02]  /*0b50*/  IMAD.MOV R10, RZ, RZ, -R13 ;  /* 0x000000ffff0a7224 */ /* 0x004fe400078e0a0d */
[----:B------:R-:W-:Y:S01]  /*0b60*/  @!P2 IMAD.MOV R17, RZ, RZ, -R17 ;  /* 0x000000ffff11a224 */ /* 0x000fe200078e0a11 */
[----:B------:R-:W-:Y:S01]  /*0b70*/  @!P1 LOP3.LUT R17, RZ, R5, RZ, 0x33, !PT ;  /* 0x00000005ff119212 */ /* 0x000fe200078e33ff */
[----:B------:R-:W-:-:S03]  /*0b80*/  IMAD R3, R10, R15, RZ ;  /* 0x0000000f0a037224 */ /* 0x000fc600078e02ff */
[----:B------:R-:W-:Y:S01]  /*0b90*/  IABS R10, R17 ;  /* 0x00000011000a7213 */ /* 0x000fe20000000000 */
[----:B------:R-:W-:-:S04]  /*0ba0*/  IMAD.HI.U32 R12, R13, R3, R12 ;  /* 0x000000030d0c7227 */ /* 0x000fc800078e000c */
[----:B------:R-:W-:Y:S02]  /*0bb0*/  IMAD.MOV R14, RZ, RZ, -R17 ;  /* 0x000000ffff0e7224 */ /* 0x000fe400078e0a11 */
[----:B------:R-:W-:-:S04]  /*0bc0*/  IMAD.HI.U32 R3, R12, R10, RZ ;  /* 0x0000000a0c037227 */ /* 0x000fc800078e00ff */
[----:B------:R-:W-:Y:S02]  /*0bd0*/  IMAD.MOV R12, RZ, RZ, -R3 ;  /* 0x000000ffff0c7224 */ /* 0x000fe400078e0a03 */
[----:B------:R-:W-:Y:S02]  /*0be0*/  IMAD R5, R5, R14, R18 ;  /* 0x0000000e05057224 */ /* 0x000fe400078e0212 */
[----:B------:R-:W-:Y:S02]  /*0bf0*/  IMAD R10, R15, R12, R10 ;  /* 0x0000000c0f0a7224 */ /* 0x000fe400078e020a */
[----:B------:R-:W-:-:S03]  /*0c00*/  IMAD.MOV R12, RZ, RZ, -R18 ;  /* 0x000000ffff0c7224 */ /* 0x000fc600078e0a12 */
[----:B------:R-:W-:Y:S01]  /*0c10*/  ISETP.GT.U32.AND P1, PT, R15, R10, PT ;  /* 0x0000000a0f00720c */ /* 0x000fe20003f24070 */
[----:B------:R-:W-:-:S12]  /*0c20*/  IMAD R6, R6, R12, R11 ;  /* 0x0000000c06067224 */ /* 0x000fd800078e020b */
[----:B------:R-:W-:Y:S02]  /*0c30*/  @!P1 IMAD.IADD R10, R10, 0x1, -R15 ;  /* 0x000000010a0a9824 */ /* 0x000fe400078e0a0f */
[----:B------:R-:W-:Y:S01]  /*0c40*/  @!P1 VIADD R3, R3, 0x1 ;  /* 0x0000000103039836 */ /* 0x000fe20000000000 */
[----:B------:R-:W-:Y:S02]  /*0c50*/  ISETP.NE.AND P1, PT, R22, RZ, PT ;  /* 0x000000ff1600720c */ /* 0x000fe40003f25270 */
[----:B------:R-:W-:Y:S02]  /*0c60*/  ISETP.GE.U32.AND P0, PT, R10, R15, PT ;  /* 0x0000000f0a00720c */ /* 0x000fe40003f06070 */
[----:B------:R-:W-:-:S04]  /*0c70*/  LOP3.LUT R10, R17, R22, RZ, 0x3c, !PT ;  /* 0x00000016110a7212 */ /* 0x000fc800078e3cff */
[----:B------:R-:W-:Y:S01]  /*0c80*/  ISETP.GE.AND P2, PT, R10, RZ, PT ;  /* 0x000000ff0a00720c */ /* 0x000fe20003f46270 */
[----:B-1----:R-:W-:-:S05]  /*0c90*/  VIADD R10, R16, 0x3f ;  /* 0x0000003f100a7836 */ /* 0x002fca0000000000 */
[----:B------:R-:W-:Y:S01]  /*0ca0*/  SHF.R.S32.HI R13, RZ, 0x1f, R10 ;  /* 0x0000001fff0d7819 */ /* 0x000fe2000001140a */
[----:B------:R-:W-:Y:S01]  /*0cb0*/  @P0 VIADD R3, R3, 0x1 ;  /* 0x0000000103030836 */ /* 0x000fe20000000000 */
[----:B------:R-:W-:Y:S02]  /*0cc0*/  ISETP.NE.AND P0, PT, R8, RZ, PT ;  /* 0x000000ff0800720c */ /* 0x000fe40003f05270 */
[----:B------:R-:W-:-:S03]  /*0cd0*/  LEA.HI R10, R13, R10, RZ, 0x6 ;  /* 0x0000000a0d0a7211 */ /* 0x000fc600078f30ff */
[----:B------:R-:W-:Y:S01]  /*0ce0*/  @!P2 IMAD.MOV R3, RZ, RZ, -R3 ;  /* 0x000000ffff03a224 */ /* 0x000fe200078e0a03 */
[----:B------:R-:W-:Y:S02]  /*0cf0*/  @!P1 LOP3.LUT R3, RZ, R22, RZ, 0x33, !PT ;  /* 0x00000016ff039212 */ /* 0x000fe400078e33ff */
[----:B------:R-:W-:-:S03]  /*0d00*/  SHF.R.S32.HI R10, RZ, 0x6, R10 ;  /* 0x00000006ff0a7819 */ /* 0x000fc6000001140a */
[----:B------:R-:W-:-:S04]  /*0d10*/  IMAD.MOV R15, RZ, RZ, -R3 ;  /* 0x000000ffff0f7224 */ /* 0x000fc800078e0a03 */
[----:B------:R-:W-:Y:S01]  /*0d20*/  IMAD R22, R22, R15, R17 ;  /* 0x0000000f16167224 */ /* 0x000fe200078e0211 */
[----:B------:R-:W-:Y:S06]  /*0d30*/  @!P0 BRA `(.L_x_10) ;  /* 0x00000034006c8947 */ /* 0x000fec0003800000 */
[----:B------:R-:W-:-:S13]  /*0d40*/  ISETP.NE.AND P0, PT, R8, 0x1, PT ;  /* 0x000000010800780c */ /* 0x000fda0003f05270 */
[----:B------:R-:W-:Y:S05]  /*0d50*/  @P0 EXIT ;  /* 0x000000000000094d */ /* 0x000fea0003800000 */
[----:B------:R-:W-:Y:S01]  /*0d60*/  ISETP.GE.AND P0, PT, R16, 0x1, PT ;  /* 0x000000011000780c */ /* 0x000fe20003f06270 */
[----:B------:R-:W-:Y:S01]  /*0d70*/  UMOV UR4, URZ ;  /* 0x0000003f00047c82 */ /* 0x000fe20008000000 */
[----:B------:R-:W-:Y:S02]  /*0d80*/  CS2R R54, SRZ ;  /* 0x0000000000367805 */ /* 0x000fe4000001ff00 */
[----:B------:R-:W-:Y:S02]  /*0d90*/  CS2R R24, SRZ ;  /* 0x0000000000187805 */ /* 0x000fe4000001ff00 */
[----:B------:R-:W-:Y:S02]  /*0da0*/  CS2R R26, SRZ ;  /* 0x00000000001a7805 */ /* 0x000fe4000001ff00 */
[----:B------:R-:W-:Y:S02]  /*0db0*/  CS2R R28, SRZ ;  /* 0x00000000001c7805 */ /* 0x000fe4000001ff00 */
[----:B------:R-:W-:-:S02]  /*0dc0*/  CS2R R30, SRZ ;  /* 0x00000000001e7805 */ /* 0x000fc4000001ff00 */
[----:B------:R-:W-:Y:S02]  /*0dd0*/  CS2R R32, SRZ ;  /* 0x0000000000207805 */ /* 0x000fe4000001ff00 */
        /* <DEDUP_REMOVED lines=9> */
[----:B------:R-:W-:Y:S01]  /*0e70*/  CS2R R52, SRZ ;  /* 0x0000000000347805 */ /* 0x000fe2000001ff00 */
[----:B------:R-:W-:Y:S06]  /*0e80*/  @!P0 BRA `(.L_x_11) ;  /* 0x0000000000a08947 */ /* 0x000fec0003800000 */
[----:B------:R-:W-:-:S04]  /*0e90*/  LOP3.LUT R7, R4, 0x1, RZ, 0xfc, !PT ;  /* 0x0000000104077812 */ /* 0x000fc800078efcff */
[----:B------:R-:W-:-:S13]  /*0ea0*/  ISETP.NE.AND P0, PT, R7, 0x3, PT ;  /* 0x000000030700780c */ /* 0x000fda0003f05270 */
[----:B------:R-:W-:Y:S05]  /*0eb0*/  @!P0 BRA `(.L_x_12) ;  /* 0x0000000000048947 */ /* 0x000fea0003800000 */
[----:B------:R-:W-:Y:S01]  /*0ec0*/  BPT.TRAP 0x1 ;  /* 0x000000040000795c */ /* 0x000fe20000300000 */
.L_x_12:
[----:B------:R-:W1:Y:S01]  /*0ed0*/  S2UR UR5, SR_CgaCtaId ;  /* 0x00000000000579c3 */ /* 0x000e620000008800 */
[----:B------:R-:W-:Y:S01]  /*0ee0*/  SHF.L.U32 R7, RZ, 0x1f, RZ ;  /* 0x0000001fff077819 */ /* 0x000fe200000006ff */
[----:B------:R-:W-:Y:S02]  /*0ef0*/  UMOV UR4, 0x400 ;  /* 0x0000040000047882 */ /* 0x000fe40000000000 */
[----:B-1----:R-:W-:-:S12]  /*0f00*/  ULEA UR4, UR5, UR4, 0x18 ;  /* 0x0000000405047291 */ /* 0x002fd8000f8ec03f */
.L_x_13:
[----:B-1----:R-:W-:-:S04]  /*0f10*/  IMAD.U32 R8, RZ, RZ, UR4 ;  /* 0x00000004ff087e24 */ /* 0x002fc8000f8e00ff */
[----:B------:R1:W2:Y:S03]  /*0f20*/  SYNCS.PHASECHK.TRANS64.TRYWAIT P0, [R8+URZ+0x38000], R7 ;  /* 0x03800007080075a7 */ /* 0x0002a6000800017f */
[----:B--2---:R-:W-:Y:S05]  /*0f30*/  @!P0 NANOSLEEP.SYNCS 0x989680 ;  /* 0x009896800000895d */ /* 0x004fea0003900000 */
[----:B------:R-:W2:Y:S02]  /*0f40*/  @!P0 SYNCS.PHASECHK.TRANS64 P0, [R8+URZ+0x38000], R7 ;  /* 0x03800007080085a7 */ /* 0x000ea4000800007f */
[----:B--2---:R-:W-:Y:S05]  /*0f50*/  @!P0 BRA `(.L_x_13) ;  /* 0xfffffffc00ec8947 */ /* 0x004fea000383ffff */
[----:B------:R-:W-:Y:S01]  /*0f60*/  UIADD3 UR5, UR4, 0x1c000, URZ ;  /* 0x0001c00004057890 */ /* 0x000fe2000fffe03f */
[----:B------:R-:W-:Y:S01]  /*0f70*/  WARPGROUP.ARRIVE ;  /* 0x00000000000079c5 */ /* 0x000fe20000000000 */
[----:B------:R-:W-:Y:S02]  /*0f80*/  USHF.R.U32.HI UR4, URZ, 0x4, UR4 ;  /* 0x000000043f047899 */ /* 0x000fe40008011604 */
[----:B------:R-:W-:Y:S02]  /*0f90*/  USHF.R.U32.HI UR5, URZ, 0x4, UR5 ;  /* 0x000000043f057899 */ /* 0x000fe40008011605 */
[----:B------:R-:W-:Y:S02]  /*0fa0*/  ULOP3.LUT UR8, UR4, 0x3fff, URZ, 0xc0, !UPT ;  /* 0x00003fff04087892 */ /* 0x000fe4000f8ec03f */
[----:B------:R-:W-:Y:S01]  /*0fb0*/  ULOP3.LUT UR9, UR5, 0x3fff, URZ, 0xc0, !UPT ;  /* 0x00003fff05097892 */ /* 0x000fe2000f8ec03f */
[----:B------:R-:W-:Y:S02]  /*0fc0*/  UMOV UR7, 0x40000040 ;  /* 0x4000004000077882 */ /* 0x000fe40000000000 */
[----:B------:R-:W-:-:S02]  /*0fd0*/  UMOV UR5, 0x40000040 ;  /* 0x4000004000057882 */ /* 0x000fc40000000000 */
[----:B------:R-:W-:Y:S02]  /*0fe0*/  UMOV UR4, UR8 ;  /* 0x0000000800047c82 */ /* 0x000fe40008000000 */
[----:B------:R-:W-:Y:S02]  /*0ff0*/  UMOV UR6, UR9 ;  /* 0x0000000900067c82 */ /* 0x000fe40008000000 */
[----:B------:R-:W-:Y:S01]  /*1000*/  HGMMA.64x64x16.F32.BF16 R24, gdesc[UR4].tnspA.tnspB, RZ, !UPT ;  /* 0x60e00000041879f0 */ /* 0x000fe2000c7018ff */
[----:B------:R-:W-:Y:S02]  /*1010*/  UIADD3 UR4, UR8, 0x80, URZ ;  /* 0x0000008008047890 */ /* 0x000fe4000fffe03f */
[----:B------:R-:W-:Y:S01]  /*1020*/  UIADD3 UR6, UR9, 0x80, URZ ;  /* 0x0000008009067890 */ /* 0x000fe2000fffe03f */
[----:B------:R-:W-:Y:S01]  /*1030*/  UMOV UR5, 0x40000040 ;  /* 0x4000004000057882 */ /* 0x000fe20000000000 */
[----:B------:R-:W-:-:S07]  /*1040*/  UMOV UR7, 0x40000040 ;  /* 0x4000004000077882 */ /* 0x000fce0000000000 */
[----:B------:R-:W-:Y:S01]  /*1050*/  HGMMA.64x64x16.F32.BF16 R24, gdesc[UR4].tnspA.tnspB, R24 ;  /* 0x60e00000041879f0 */ /* 0x000fe20008701818 */
        /* <DEDUP_REMOVED lines=9> */
[----:B------:R-:W-:Y:S01]  /*10f0*/  HGMMA.64x64x16.F32.BF16 R24, gdesc[UR4].tnspA.tnspB, R24, gsb0 ;  /* 0x60e00000041879f0 */ /* 0x000fe20008001818 */
[----:B------:R-:W-:-:S05]  /*1100*/  UMOV UR4, 0x1 ;  /* 0x0000000100047882 */ /* 0x000fca0000000000 */
.L_x_11:
[----:B-1----:R-:W-:-:S05]  /*1110*/  VIMNMX R7, R10, 0x1, PT ;  /* 0x000000010a077848 */ /* 0x002fca0003fe0100 */
[----:B------:R-:W-:-:S05]  /*1120*/  IMAD.IADD R7, R10, 0x1, -R7 ;  /* 0x000000010a077824 */ /* 0x000fca00078e0a07 */
[----:B------:R-:W-:-:S13]  /*1130*/  ISETP.GE.AND P0, PT, R7, 0x1, PT ;  /* 0x000000010700780c */ /* 0x000fda0003f06270 */
[----:B------:R-:W-:Y:S05]  /*1140*/  @!P0 BRA `(.L_x_14) ;  /* 0x0000000400108947 */ /* 0x000fea0003800000 */
[----:B------:R-:W1:Y:S01]  /*1150*/  S2UR UR6, SR_CgaCtaId ;  /* 0x00000000000679c3 */ /* 0x000e620000008800 */
[----:B------:R-:W-:Y:S01]  /*1160*/  UMOV UR5, 0x400 ;  /* 0x0000040000057882 */ /* 0x000fe20000000000 */
[----:B------:R-:W-:Y:S01]  /*1170*/  LOP3.LUT R12, R4, 0x1, RZ, 0xfc, !PT ;  /* 0x00000001040c7812 */ /* 0x000fe200078efcff */
[----:B------:R-:W-:Y:S01]  /*1180*/  IMAD.MOV.U32 R11, RZ, RZ, RZ ;  /* 0x000000ffff0b7224 */ /* 0x000fe200078e00ff */
[----:B------:R-:W-:Y:S01]  /*1190*/  UISETP.NE.U32.AND UP0, UPT, UR4, URZ, UPT ;  /* 0x0000003f0400728c */ /* 0x000fe2000bf05070 */
[----:B------:R-:W-:Y:S01]  /*11a0*/  IMAD.MOV.U32 R8, RZ, RZ, R7 ;  /* 0x000000ffff087224 */ /* 0x000fe200078e0007 */
[----:B-1----:R-:W-:-:S04]  /*11b0*/  ULEA UR14, UR6, UR5, 0x18 ;  /* 0x00000005060e7291 */ /* 0x002fc8000f8ec03f */
[----:B------:R-:W-:Y:S02]  /*11c0*/  UIADD3 UR6, UR14, 0x1c000, URZ ;  /* 0x0001c0000e067890 */ /* 0x000fe4000fffe03f */
[----:B------:R-:W-:Y:S02]  /*11d0*/  USHF.R.U32.HI UR5, URZ, 0x4, UR14 ;  /* 0x000000043f057899 */ /* 0x000fe4000801160e */
[----:B------:R-:W-:Y:S02]  /*11e0*/  USHF.R.U32.HI UR6, URZ, 0x4, UR6 ;  /* 0x000000043f067899 */ /* 0x000fe40008011606 */
[----:B------:R-:W-:Y:S02]  /*11f0*/  ULOP3.LUT UR15, UR5, 0x3fff, URZ, 0xc0, !UPT ;  /* 0x00003fff050f7892 */ /* 0x000fe4000f8ec03f */
[----:B------:R-:W-:Y:S01]  /*1200*/  ULOP3.LUT UR16, UR6, 0x3fff, URZ, 0xc0, !UPT ;  /* 0x00003fff06107892 */ /* 0x000fe2000f8ec03f */
[----:B------:R-:W-:-:S11]  /*1210*/  UMOV UR5, URZ ;  /* 0x0000003f00057c82 */ /* 0x000fd60008000000 */
.L_x_19:
[----:B------:R-:W-:-:S13]  /*1220*/  ISETP.NE.AND P1, PT, R12, 0x3, PT ;  /* 0x000000030c00780c */ /* 0x000fda0003f25270 */
[----:B-1----:R-:W-:Y:S05]  /*1230*/  @!P1 BRA `(.L_x_15) ;  /* 0x0000000000049947 */ /* 0x002fea0003800000 */
[----:B------:R-:W-:Y:S01]  /*1240*/  BPT.TRAP 0x1 ;  /* 0x000000040000795c */ /* 0x000fe20000300000 */
.L_x_15:
[----:B------:R-:W-:Y:S01]  /*1250*/  SHF.L.U32 R9, R11, 0x1f, RZ ;  /* 0x0000001f0b097819 */ /* 0x000fe200000006ff */
[----:B------:R-:W-:-:S12]  /*1260*/  ULEA UR6, UR4, UR14, 0x3 ;  /* 0x0000000e04067291 */ /* 0x000fd8000f8e183f */
.L_x_16:
[----:B-1----:R-:W-:-:S04]  /*1270*/  IMAD.U32 R10, RZ, RZ, UR6 ;  /* 0x00000006ff0a7e24 */ /* 0x002fc8000f8e00ff */
[----:B------:R1:W2:Y:S03]  /*1280*/  SYNCS.PHASECHK.TRANS64.TRYWAIT P0, [R10+URZ+0x38000], R9 ;  /* 0x038000090a0075a7 */ /* 0x0002a6000800017f */
[----:B--2---:R-:W-:Y:S05]  /*1290*/  @!P0 NANOSLEEP.SYNCS 0x989680 ;  /* 0x009896800000895d */ /* 0x004fea0003900000 */
[----:B------:R-:W2:Y:S02]  /*12a0*/  @!P0 SYNCS.PHASECHK.TRANS64 P0, [R10+URZ+0x38000], R9 ;  /* 0x038000090a0085a7 */ /* 0x000ea4000800007f */
[----:B--2---:R-:W-:Y:S05]  /*12b0*/  @!P0 BRA `(.L_x_16) ;  /* 0xfffffffc00ec8947 */ /* 0x004fea000383ffff */
[----:B------:R-:W-:Y:S01]  /*12c0*/  ULEA UR6, UR4, UR15, 0x9 ;  /* 0x0000000f04067291 */ /* 0x000fe2000f8e483f */
[----:B------:R-:W-:Y:S01]  /*12d0*/  WARPGROUP.ARRIVE ;  /* 0x00000000000079c5 */ /* 0x000fe20000000000 */
[----:B------:R-:W-:Y:S01]  /*12e0*/  ULEA UR7, UR4, UR16, 0x9 ;  /* 0x0000001004077291 */ /* 0x000fe2000f8e483f */
[----:B------:R-:W-:Y:S01]  /*12f0*/  UMOV UR9, 0x40000040 ;  /* 0x4000004000097882 */ /* 0x000fe20000000000 */
[----:B------:R-:W-:-:S03]  /*1300*/  UMOV UR11, 0x40000040 ;  /* 0x40000040000b7882 */ /* 0x000fc60000000000 */
[----:B------:R-:W-:Y:S02]  /*1310*/  UMOV UR8, UR6 ;  /* 0x0000000600087c82 */ /* 0x000fe40008000000 */
[----:B------:R-:W-:Y:S02]  /*1320*/  UMOV UR10, UR7 ;  /* 0x00000007000a7c82 */ /* 0x000fe40008000000 */
[----:B------:R-:W-:Y:S01]  /*1330*/  HGMMA.64x64x16.F32.BF16 R24, gdesc[UR8].tnspA.tnspB, R24, UP0 ;  /* 0x60e00000081879f0 */ /* 0x000fe2000bf01818 */
        /* <DEDUP_REMOVED lines=14> */
[----:B------:R-:W-:Y:S03]  /*1420*/  HGMMA.64x64x16.F32.BF16 R24, gdesc[UR8].tnspA.tnspB, R24, gsb0 ;  /* 0x60e00000081879f0 */ /* 0x000fe60008001818 */
[----:B------:R-:W-:Y:S02]  /*1430*/  WARPGROUP.DEPBAR.LE gsb0, 0x1 ;  /* 0x00008000000079c5 */ /* 0x000fe40000010100 */
[----:B------:R-:W-:Y:S05]  /*1440*/  @!P1 BRA `(.L_x_17) ;  /* 0x0000000000049947 */ /* 0x000fea0003800000 */
[----:B------:R-:W-:Y:S01]  /*1450*/  BPT.TRAP 0x1 ;  /* 0x000000040000795c */ /* 0x000fe20000300000 */
.L_x_17:
[----:B------:R-:W-:Y:S01]  /*1460*/  ULEA UR6, UR5, UR14, 0x3 ;  /* 0x0000000e05067291 */ /* 0x000fe2000f8e183f */
[----:B------:R-:W-:-:S03]  /*1470*/  ISETP.GT.U32.AND P0, PT, R4, 0x1, PT ;  /* 0x000000010400780c */ /* 0x000fc60003f04070 */
[----:B------:R-:W-:-:S04]  /*1480*/  UIADD3 UR6, UR6, 0x38070, URZ ;  /* 0x0003807006067890 */ /* 0x000fc8000fffe03f */
[----:B------:R-:W-:-:S09]  /*1490*/  UPRMT UR6, URZ, 0x654, UR6 ;  /* 0x000006543f067896 */ /* 0x000fd20008000006 */
[----:B------:R-:W-:Y:S01]  /*14a0*/  SYNCS.ARRIVE.TRANS64.RED.A1T0 RZ, [UR6], RZ ;  /* 0x000000ffffff79a7 */ /* 0x000fe20008100406 */
[----:B------:R-:W-:Y:S05]  /*14b0*/  @P0 BRA `(.L_x_18) ;  /* 0x0000000000040947 */ /* 0x000fea0003800000 */
[----:B------:R-:W-:Y:S01]  /*14c0*/  BPT.TRAP 0x1 ;  /* 0x000000040000795c */ /* 0x000fe20000300000 */
.L_x_18:
[----:B------:R-:W-:Y:S01]  /*14d0*/  UIADD3 UR4, UR4, 0x1, URZ ;  /* 0x0000000104047890 */ /* 0x000fe2000fffe03f */
[C---:B------:R-:W-:Y:S01]  /*14e0*/  ISETP.GT.AND P0, PT, R8.reuse, 0x1, PT ;  /* 0x000000010800780c */ /* 0x040fe20003f04270 */
[----:B------:R-:W-:Y:S01]  /*14f0*/  UIADD3 UR5, UR5, 0x1, URZ ;  /* 0x0000000105057890 */ /* 0x000fe2000fffe03f */
[----:B------:R-:W-:Y:S01]  /*1500*/  VIADD R8, R8, 0xffffffff ;  /* 0xffffffff08087836 */ /* 0x000fe20000000000 */
[----:B------:R-:W-:Y:S02]  /*1510*/  UISETP.NE.AND UP0, UPT, UR4, 0xe, UPT ;  /* 0x0000000e0400788c */ /* 0x000fe4000bf05270 */
[----:B------:R-:W-:Y:S02]  /*1520*/  UISETP.NE.AND UP1, UPT, UR5, 0xe, UPT ;  /* 0x0000000e0500788c */ /* 0x000fe4000bf25270 */
[----:B------:R-:W-:Y:S02]  /*1530*/  USEL UR6, URZ, 0x1, UP0 ;  /* 0x000000013f067887 */ /* 0x000fe40008000000 */
[----:B------:R-:W-:-:S02]  /*1540*/  USEL UR4, UR4, URZ, UP0 ;  /* 0x0000003f04047287 */ /* 0x000fc40008000000 */
[----:B------:R-:W-:Y:S02]  /*1550*/  USEL UR5, UR5, URZ, UP1 ;  /* 0x0000003f05057287 */ /* 0x000fe40008800000 */
[----:B------:R-:W-:Y:S01]  /*1560*/  UPLOP3.LUT UP0, UPT, UPT, UPT, UPT, 0x80, 0x0 ;  /* 0x000000000000789c */ /* 0x000fe20003f0f070 */
[----:B------:R-:W-:Y:S01]  /*1570*/  LOP3.LUT R11, R11, UR6, RZ, 0x3c, !PT ;  /* 0x000000060b0b7c12 */ /* 0x000fe2000f8e3cff */
[----:B------:R-:W-:Y:S09]  /*1580*/  @P0 BRA `(.L_x_19) ;  /* 0xfffffffc00240947 */ /* 0x000ff2000383ffff */
.L_x_14:
[----:B------:R-:W2:Y:S01]  /*1590*/  LDC R8, c[0x0][0x294] ;  /* 0x0000a500ff087b82 */ /* 0x000ea20000000800 */
[----:B------:R-:W-:Y:S02]  /*15a0*/  WARPGROUP.DEPBAR.LE gsb0, 0x0 ;  /* 0x00008000000079c5 */ /* 0x000fe40000010000 */
[----:B--2---:R-:W-:-:S13]  /*15b0*/  ISETP.GE.AND P0, PT, R8, 0x1, PT ;  /* 0x000000010800780c */ /* 0x004fda0003f06270 */
[----:B------:R-:W-:Y:S05]  /*15c0*/  @!P0 BRA `(.L_x_20) ;  /* 0x0000000000488947 */ /* 0x000fea0003800000 */
[----:B------:R-:W-:-:S04]  /*15d0*/  LOP3.LUT R8, R4, 0x1, RZ, 0xfc, !PT ;  /* 0x0000000104087812 */ /* 0x000fc800078efcff */
[----:B------:R-:W-:-:S13]  /*15e0*/  ISETP.NE.AND P0, PT, R8, 0x3, PT ;  /* 0x000000030800780c */ /* 0x000fda0003f05270 */
[----:B------:R-:W-:Y:S05]  /*15f0*/  @!P0 BRA `(.L_x_21) ;  /* 0x0000000000048947 */ /* 0x000fea0003800000 */
[----:B------:R-:W-:Y:S01]  /*1600*/  BPT.TRAP 0x1 ;  /* 0x000000040000795c */ /* 0x000fe20000300000 */
.L_x_21:
[----:B-1----:R-:W1:Y:S01]  /*1610*/  S2R R10, SR_CgaCtaId ;  /* 0x00000000000a7919 */ /* 0x002e620000008800 */
[----:B------:R-:W-:Y:S02]  /*1620*/  SHF.R.U32.HI R8, RZ, 0x1, R7 ;  /* 0x00000001ff087819 */ /* 0x000fe40000011607 */
[----:B------:R-:W-:-:S03]  /*1630*/  ISETP.GT.U32.AND P0, PT, R4, 0x1, PT ;  /* 0x000000010400780c */ /* 0x000fc60003f04070 */
[----:B------:R-:W-:-:S05]  /*1640*/  IMAD.WIDE.U32 R8, R8, -0x6db6db6d, RZ ;  /* 0x9249249308087825 */ /* 0x000fca00078e00ff */
[----:B------:R-:W-:Y:S02]  /*1650*/  SHF.R.U32.HI R8, RZ, 0x2, R9 ;  /* 0x00000002ff087819 */ /* 0x000fe40000011609 */
[----:B------:R-:W-:-:S03]  /*1660*/  MOV R9, 0x400 ;  /* 0x0000040000097802 */ /* 0x000fc60000000f00 */
[----:B------:R-:W-:Y:S01]  /*1670*/  IMAD R7, R8, -0xe, R7 ;  /* 0xfffffff208077824 */ /* 0x000fe200078e0207 */
[----:B-1----:R-:W-:-:S05]  /*1680*/  LEA R10, R10, R9, 0x18 ;  /* 0x000000090a0a7211 */ /* 0x002fca00078ec0ff */
[----:B------:R-:W-:-:S04]  /*1690*/  IMAD R7, R7, 0x8, R10 ;  /* 0x0000000807077824 */ /* 0x000fc800078e020a */
[----:B------:R-:W-:-:S05]  /*16a0*/  VIADD R7, R7, 0x38070 ;  /* 0x0003807007077836 */ /* 0x000fca0000000000 */
[----:B------:R-:W-:-:S04]  /*16b0*/  PRMT R7, RZ, 0x654, R7 ;  /* 0x00000654ff077816 */ /* 0x000fc80000000007 */
[----:B------:R2:W-:Y:S01]  /*16c0*/  SYNCS.ARRIVE.TRANS64.RED.A1T0 RZ, [R7+URZ], RZ ;  /* 0x000000ff07ff79a7 */ /* 0x0005e2000810043f */
[----:B------:R-:W-:Y:S05]  /*16d0*/  @P0 BRA `(.L_x_20) ;  /* 0x0000000000040947 */ /* 0x000fea0003800000 */
[----:B------:R-:W-:Y:S01]  /*16e0*/  BPT.TRAP 0x1 ;  /* 0x000000040000795c */ /* 0x000fe20000300000 */
.L_x_20:
[----:B--2---:R-:W2:Y:S01]  /*16f0*/  S2R R7, SR_TID.X ;  /* 0x0000000000077919 */ /* 0x004ea20000002100 */
[----:B-1----:R-:W1:Y:S01]  /*1700*/  LDC.64 R8, c[0x0][0x280] ;  /* 0x0000a000ff087b82 */ /* 0x002e620000000a00 */
[----:B------:R-:W3:Y:S07]  /*1710*/  S2R R15, SR_CTAID.X ;  /* 0x00000000000f7919 */ /* 0x000eee0000002500 */
[----:B------:R-:W4:Y:S01]  /*1720*/  LDC.64 R60, c[0x0][0x658] ;  /* 0x00019600ff3c7b82 */ /* 0x000f220000000a00 */
[----:B--2---:R-:W-:-:S04]  /*1730*/  SHF.R.S32.HI R4, RZ, 0x1f, R7 ;  /* 0x0000001fff047819 */ /* 0x004fc80000011407 */
[----:B------:R-:W-:-:S04]  /*1740*/  LEA.HI R4, R4, R7, RZ, 0x7 ;  /* 0x0000000704047211 */ /* 0x000fc800078f38ff */
[----:B------:R-:W-:-:S05]  /*1750*/  LOP3.LUT R4, R4, 0xffffff80, RZ, 0xc0, !PT ;  /* 0xffffff8004047812 */ /* 0x000fca00078ec0ff */
[----:B------:R-:W-:-:S05]  /*1760*/  IMAD.IADD R4, R7, 0x1, -R4 ;  /* 0x0000000107047824 */ /* 0x000fca00078e0a04 */
[----:B------:R-:W-:-:S04]  /*1770*/  SHF.R.S32.HI R7, RZ, 0x1f, R4 ;  /* 0x0000001fff077819 */ /* 0x000fc80000011404 */
[CC--:B------:R-:W-:Y:S02]  /*1780*/  LEA.HI R11, R7.reuse, R4.reuse, RZ, 0x2 ;  /* 0x00000004070b7211 */ /* 0x0c0fe400078f10ff */
[----:B------:R-:W-:Y:S01]  /*1790*/  LEA.HI R19, R7, R4, RZ, 0x5 ;  /* 0x0000000407137211 */ /* 0x000fe200078f28ff */
[----:B---3--:R-:W-:Y:S01]  /*17a0*/  IMAD.SHL.U32 R7, R15, 0x40, RZ ;  /* 0x000000400f077824 */ /* 0x008fe200078e00ff */
[--C-:B------:R-:W-:Y:S02]  /*17b0*/  SHF.R.S32.HI R10, RZ, 0x2, R11.reuse ;  /* 0x00000002ff0a7819 */ /* 0x100fe4000001140b */
[----:B------:R-:W-:Y:S02]  /*17c0*/  SHF.R.S32.HI R13, RZ, 0x1f, R11 ;  /* 0x0000001fff0d7819 */ /* 0x000fe4000001140b */
[----:B-1----:R-:W-:Y:S02]  /*17d0*/  ISETP.GE.AND P0, PT, R7, R8, PT ;  /* 0x000000080700720c */ /* 0x002fe40003f06270 */
[----:B------:R-:W-:-:S02]  /*17e0*/  LEA.HI R13, R13, R10, RZ, 0x3 ;  /* 0x0000000a0d0d7211 */ /* 0x000fc400078f18ff */
[----:B------:R-:W-:Y:S02]  /*17f0*/  SHF.R.S32.HI R19, RZ, 0x5, R19 ;  /* 0x00000005ff137819 */ /* 0x000fe40000011413 */
[----:B------:R-:W-:-:S05]  /*1800*/  LOP3.LUT R13, R13, 0xfffffff8, RZ, 0xc0, !PT ;  /* 0xfffffff80d0d7812 */ /* 0x000fca00078ec0ff */
[----:B------:R-:W-:Y:S01]  /*1810*/  IMAD.IADD R10, R10, 0x1, -R13 ;  /* 0x000000010a0a7824 */ /* 0x000fe200078e0a0d */
[----:B------:R-:W-:-:S04]  /*1820*/  LOP3.LUT R13, R11, 0xfffffffc, RZ, 0xc0, !PT ;  /* 0xfffffffc0b0d7812 */ /* 0x000fc800078ec0ff */
[--C-:B------:R-:W-:Y:S01]  /*1830*/  SHF.R.S32.HI R11, RZ, 0x1f, R10.reuse ;  /* 0x0000001fff0b7819 */ /* 0x100fe2000001140a */
[----:B------:R-:W-:Y:S02]  /*1840*/  IMAD.IADD R16, R4, 0x1, -R13 ;  /* 0x0000000104107824 */ /* 0x000fe400078e0a0d */
[----:B------:R-:W-:-:S04]  /*1850*/  IMAD.WIDE R12, R19, 0x10, R10 ;  /* 0x00000010130c7825 */ /* 0x000fc800078e020a */
[----:B------:R-:W-:Y:S02]  /*1860*/  IMAD.SHL.U32 R14, R16, 0x2, RZ ;  /* 0x00000002100e7824 */ /* 0x000fe400078e00ff */
[----:B------:R-:W-:-:S03]  /*1870*/  IMAD.WIDE R12, R15, 0x40, R12 ;  /* 0x000000400f0c7825 */ /* 0x000fc600078e020c */
[----:B------:R-:W-:Y:S01]  /*1880*/  SHF.R.S32.HI R15, RZ, 0x1f, R14 ;  /* 0x0000001fff0f7819 */ /* 0x000fe2000001140e */
[----:B----4-:R-:W-:Y:S06]  /*1890*/  @P0 EXIT ;  /* 0x000000000000094d */ /* 0x010fec0003800000 */
[----:B------:R-:W-:Y:S01]  /*18a0*/  ULDC UR4, c[0x0][0x288] ;  /* 0x0000a20000047ab9 */ /* 0x000fe20000000800 */
[----:B------:R-:W-:Y:S01]  /*18b0*/  IMAD.SHL.U32 R4, R6, 0x40, RZ ;  /* 0x0000004006047824 */ /* 0x000fe200078e00ff */
[----:B------:R-:W-:Y:S01]  /*18c0*/  ISETP.GE.AND P0, PT, R5, UR4, PT ;  /* 0x0000000405007c0c */ /* 0x000fe2000bf06270 */
[-C--:B------:R-:W-:Y:S01]  /*18d0*/  IMAD.WIDE.U32 R20, R12, R60.reuse, R14 ;  /* 0x0000003c0c147225 */ /* 0x080fe200078e000e */
[----:B------:R-:W-:Y:S01]  /*18e0*/  SHF.R.S32.HI R17, RZ, 0x1f, R5 ;  /* 0x0000001fff117819 */ /* 0x000fe20000011405 */
[----:B------:R-:W-:Y:S01]  /*18f0*/  ULDC.64 UR4, c[0x0][0x660] ;  /* 0x0001980000047ab9 */ /* 0x000fe20000000a00 */
[C---:B------:R-:W-:Y:S01]  /*1900*/  ISETP.GE.OR P0, PT, R4.reuse, R9, P0 ;  /* 0x000000090400720c */ /* 0x040fe20000706670 */
[----:B------:R-:W-:Y:S01]  /*1910*/  IMAD R18, R13, R60, RZ ;  /* 0x0000003c0d127224 */ /* 0x000fe200078e02ff */
[----:B------:R-:W-:Y:S02]  /*1920*/  SHF.R.S32.HI R6, RZ, 0x1f, R4 ;  /* 0x0000001fff067819 */ /* 0x000fe40000011404 */
[----:B------:R-:W-:Y:S01]  /*1930*/  IADD3 R20, P1, R4, R20, RZ ;  /* 0x0000001404147210 */ /* 0x000fe20007f3e0ff */
[----:B------:R-:W-:-:S02]  /*1940*/  IMAD R23, R12, R61, R18 ;  /* 0x0000003d0c177224 */ /* 0x000fc400078e0212 */
[----:B------:R-:W-:-:S03]  /*1950*/  IMAD R18, R17, UR4, RZ ;  /* 0x0000000411127c24 */ /* 0x000fc6000f8e02ff */
[----:B------:R-:W-:-:S03]  /*1960*/  IADD3.X R21, R6, R21, R23, P1, !PT ;  /* 0x0000001506157210 */ /* 0x000fc60000ffe417 */
[----:B------:R-:W-:Y:S05]  /*1970*/  @P0 EXIT ;  /* 0x000000000000094d */ /* 0x000fea0003800000 */
[----:B------:R-:W-:Y:S01]  /*1980*/  ULDC UR6, c[0x0][0x28c] ;  /* 0x0000a30000067ab9 */ /* 0x000fe20000000800 */
[C---:B------:R-:W-:Y:S01]  /*1990*/  IMAD R23, R5.reuse, UR5, R18 ;  /* 0x0000000505177c24 */ /* 0x040fe2000f8e0212 */
[----:B------:R-:W-:Y:S01]  /*19a0*/  ISETP.GE.AND P0, PT, R22, UR6, PT ;  /* 0x0000000616007c0c */ /* 0x000fe2000bf06270 */
[----:B------:R-:W-:Y:S01]  /*19b0*/  ULDC UR6, c[0x0][0x290] ;  /* 0x0000a40000067ab9 */ /* 0x000fe20000000800 */
[----:B------:R-:W-:Y:S01]  /*19c0*/  SHF.R.S32.HI R18, RZ, 0x1f, R3 ;  /* 0x0000001fff127819 */ /* 0x000fe20000011403 */
[----:B------:R-:W-:Y:S01]  /*19d0*/  IMAD.WIDE.U32 R20, R5, UR4, R20 ;  /* 0x0000000405147c25 */ /* 0x000fe2000f8e0014 */
[----:B------:R-:W-:Y:S01]  /*19e0*/  ISETP.GE.OR P0, PT, R3, UR6, P0 ;  /* 0x0000000603007c0c */ /* 0x000fe20008706670 */
[----:B------:R-:W-:Y:S02]  /*19f0*/  ULDC.64 UR4, c[0x0][0x670] ;  /* 0x00019c0000047ab9 */ /* 0x000fe40000000a00 */
[----:B------:R-:W-:Y:S02]  /*1a00*/  IMAD.IADD R21, R21, 0x1, R23 ;  /* 0x0000000115157824 */ /* 0x000fe400078e0217 */
[----:B------:R-:W-:-:S02]  /*1a10*/  IMAD R56, R18, UR4, RZ ;  /* 0x0000000412387c24 */ /* 0x000fc4000f8e02ff */
[----:B------:R-:W-:-:S04]  /*1a20*/  IMAD.WIDE.U32 R20, R3, UR4, R20 ;  /* 0x0000000403147c25 */ /* 0x000fc8000f8e0014 */
[----:B------:R-:W-:Y:S01]  /*1a30*/  IMAD R23, R3, UR5, R56 ;  /* 0x0000000503177c24 */ /* 0x000fe2000f8e0238 */
[----:B------:R-:W-:Y:S01]  /*1a40*/  SHF.R.S32.HI R56, RZ, 0x1f, R22 ;  /* 0x0000001fff387819 */ /* 0x000fe20000011416 */
[----:B------:R-:W-:Y:S01]  /*1a50*/  IMAD R19, R19, -0x10, -R7 ;  /* 0xfffffff013137824 */ /* 0x000fe200078e0a07 */
[----:B------:R-:W-:Y:S06]  /*1a60*/  @P0 EXIT ;  /* 0x000000000000094d */ /* 0x000fec0003800000 */
[----:B------:R-:W-:Y:S01]  /*1a70*/  ULDC.64 UR4, c[0x0][0x668] ;  /* 0x00019a0000047ab9 */ /* 0x000fe20000000a00 */
[----:B------:R-:W-:Y:S01]  /*1a80*/  IMAD R7, R16, -0x2, R9 ;  /* 0xfffffffe10077824 */ /* 0x000fe200078e0209 */
[----:B0----5:R-:W-:Y:S01]  /*1a90*/  FSETP.NEU.AND P1, PT, R2, RZ, PT ;  /* 0x000000ff0200720b */ /* 0x021fe20003f2d000 */
[----:B------:R-:W-:Y:S01]  /*1aa0*/  IMAD.IADD R21, R21, 0x1, R23 ;  /* 0x0000000115157824 */ /* 0x000fe200078e0217 */
[----:B------:R-:W-:Y:S01]  /*1ab0*/  IADD3 R8, R19, R8, -R10 ;  /* 0x0000000813087210 */ /* 0x000fe20007ffe80a */
[----:B------:R-:W-:Y:S02]  /*1ac0*/  IMAD R9, R56, UR4, RZ ;  /* 0x0000000438097c24 */ /* 0x000fe4000f8e02ff */
[----:B------:R-:W-:-:S04]  /*1ad0*/  IMAD.WIDE.U32 R10, R22, UR4, R20 ;  /* 0x00000004160a7c25 */ /* 0x000fc8000f8e0014 */
[----:B------:R-:W-:Y:S01]  /*1ae0*/  IMAD R59, R22, UR5, R9 ;  /* 0x00000005163b7c24 */ /* 0x000fe2000f8e0209 */
[----:B------:R-:W-:Y:S01]  /*1af0*/  ULDC.64 UR4, c[0x0][0x640] ;  /* 0x0001900000047ab9 */ /* 0x000fe20000000a00 */
[----:B------:R-:W-:Y:S01]  /*1b00*/  IMAD.IADD R7, R7, 0x1, -R4 ;  /* 0x0000000107077824 */ /* 0x000fe200078e0a04 */
[----:B------:R-:W-:Y:S01]  /*1b10*/  SHF.L.U64.HI R9, R60, 0x3, R61 ;  /* 0x000000033c097819 */ /* 0x000fe2000001023d */
[----:B------:R-:W-:Y:S02]  /*1b20*/  IMAD R23, R56, UR4, RZ ;  /* 0x0000000438177c24 */ /* 0x000fe4000f8e02ff */
[----:B------:R-:W-:Y:S01]  /*1b30*/  IMAD.SHL.U32 R60, R60, 0x8, RZ ;  /* 0x000000083c3c7824 */ /* 0x000fe200078e00ff */
[----:B------:R-:W-:Y:S01]  /*1b40*/  ISETP.GT.AND P0, PT, R7, RZ, PT ;  /* 0x000000ff0700720c */ /* 0x000fe20003f04270 */
[----:B------:R-:W-:Y:S02]  /*1b50*/  IMAD R23, R22, UR5, R23 ;  /* 0x0000000516177c24 */ /* 0x000fe4000f8e0217 */
[----:B------:R-:W-:Y:S01]  /*1b60*/  IMAD.IADD R59, R11, 0x1, R59 ;  /* 0x000000010b3b7824 */ /* 0x000fe200078e023b */
[----:B------:R-:W-:Y:S01]  /*1b70*/  ISETP.GT.AND P2, PT, R8, RZ, P0 ;  /* 0x000000ff0800720c */ /* 0x000fe20000744270 */
[----:B------:R-:W-:-:S12]  /*1b80*/  @!P1 BRA `(.L_x_22) ;  /* 0x0000001c00109947 */ /* 0x000fd80003800000 */
[----:B------:R-:W-:Y:S01]  /*1b90*/  IADD3 R16, P1, R4, R14, RZ ;  /* 0x0000000e04107210 */ /* 0x000fe20007f3e0ff */
[----:B------:R-:W-:Y:S01]  /*1ba0*/  ULDC.64 UR6, c[0x0][0x638] ;  /* 0x00018e0000067ab9 */ /* 0x000fe20000000a00 */
[----:B------:R-:W-:Y:S01]  /*1bb0*/  ULDC.64 UR8, c[0x0][0x648] ;  /* 0x0001920000087ab9 */ /* 0x000fe20000000a00 */
[----:B------:R-:W-:Y:S01]  /*1bc0*/  IMAD R20, R17, UR6, RZ ;  /* 0x0000000611147c24 */ /* 0x000fe2000f8e02ff */
[----:B------:R-:W-:Y:S01]  /*1bd0*/  ULDC.64 UR10, c[0x0][0x630] ;  /* 0x00018c00000a7ab9 */ /* 0x000fe20000000a00 */
[----:B------:R-:W-:Y:S01]  /*1be0*/  IMAD.X R17, R6, 0x1, R15, P1 ;  /* 0x0000000106117824 */ /* 0x000fe200008e060f */
[----:B------:R-:W-:Y:S01]  /*1bf0*/  ULDC.64 UR14, c[0x0][0x628] ;  /* 0x00018a00000e7ab9 */ /* 0x000fe20000000a00 */
[C---:B------:R-:W-:Y:S02]  /*1c00*/  IMAD R11, R5.reuse, UR7, R20 ;  /* 0x00000007050b7c24 */ /* 0x040fe4000f8e0214 */
[----:B------:R-:W-:-:S04]  /*1c10*/  IMAD.WIDE.U32 R16, R5, UR6, R16 ;  /* 0x0000000605107c25 */ /* 0x000fc8000f8e0010 */
[----:B------:R-:W-:Y:S02]  /*1c20*/  IMAD R18, R18, UR8, RZ ;  /* 0x0000000812127c24 */ /* 0x000fe4000f8e02ff */
[----:B------:R-:W-:Y:S02]  /*1c30*/  IMAD.IADD R17, R17, 0x1, R11 ;  /* 0x0000000111117824 */ /* 0x000fe400078e020b */
[C---:B------:R-:W-:Y:S02]  /*1c40*/  IMAD R61, R3.reuse, UR9, R18 ;  /* 0x00000009033d7c24 */ /* 0x040fe4000f8e0212 */
[----:B------:R-:W-:-:S04]  /*1c50*/  IMAD.WIDE.U32 R16, R3, UR8, R16 ;  /* 0x0000000803107c25 */ /* 0x000fc8000f8e0010 */
[----:B------:R-:W-:Y:S02]  /*1c60*/  IMAD.IADD R17, R17, 0x1, R61 ;  /* 0x0000000111117824 */ /* 0x000fe400078e023d */
[----:B------:R-:W-:Y:S02]  /*1c70*/  IMAD R21, R13, UR10, RZ ;  /* 0x0000000a0d157c24 */ /* 0x000fe4000f8e02ff */
[----:B------:R-:W-:-:S04]  /*1c80*/  IMAD.WIDE.U32 R16, R22, UR4, R16 ;  /* 0x0000000416107c25 */ /* 0x000fc8000f8e0010 */
[----:B------:R-:W-:Y:S02]  /*1c90*/  IMAD.IADD R19, R23, 0x1, R17 ;  /* 0x0000000117137824 */ /* 0x000fe400078e0211 */
[----:B------:R-:W-:Y:S02]  /*1ca0*/  IMAD.MOV.U32 R18, RZ, RZ, R16 ;  /* 0x000000ffff127224 */ /* 0x000fe400078e0010 */
[C---:B------:R-:W-:Y:S02]  /*1cb0*/  IMAD R62, R12.reuse, UR11, R21 ;  /* 0x0000000b0c3e7c24 */ /* 0x040fe4000f8e0215 */
[----:B------:R-:W-:-:S04]  /*1cc0*/  IMAD.WIDE.U32 R20, R12, UR10, R18 ;  /* 0x0000000a0c147c25 */ /* 0x000fc8000f8e0012 */
[----:B------:R-:W-:Y:S01]  /*1cd0*/  IMAD.IADD R21, R21, 0x1, R62 ;  /* 0x0000000115157824 */ /* 0x000fe200078e023e */
[----:B------:R-:W-:-:S04]  /*1ce0*/  LEA R64, P1, R20, UR14, 0x1 ;  /* 0x0000000e14407c11 */ /* 0x000fc8000f8208ff */
[----:B------:R-:W-:-:S05]  /*1cf0*/  LEA.HI.X R65, R20, UR15, R21, 0x1, P1 ;  /* 0x0000000f14417c11 */ /* 0x000fca00088f0c15 */
[----:B------:R0:W2:Y:S01]  /*1d00*/  @P2 LDG.E.LTC128B.U16 R63, desc[UR12][R64.64] ;  /* 0x0000000c403f2981 */ /* 0x0000a2000c1e1520 */
[----:B------:R-:W-:Y:S01]  /*1d10*/  IMAD.WIDE.U32 R20, R22, UR4, RZ ;  /* 0x0000000416147c25 */ /* 0x000fe2000f8e00ff */
[----:B------:R-:W-:Y:S01]  /*1d20*/  ULDC.64 UR4, c[0x0][0x650] ;  /* 0x0001940000047ab9 */ /* 0x000fe20000000a00 */
[----:B------:R-:W-:Y:S01]  /*1d30*/  ISETP.GT.AND P1, PT, R7, 0x1, PT ;  /* 0x000000010700780c */ /* 0x000fe20003f24270 */
[----:B------:R-:W-:Y:S01]  /*1d40*/  BSSY B0, `(.L_x_23) ;  /* 0x0000018000007945 */ /* 0x000fe20003800000 */
[----:B------:R-:W-:Y:S02]  /*1d50*/  IMAD.IADD R23, R21, 0x1, R23 ;  /* 0x0000000115177824 */ /* 0x000fe400078e0217 */
[----:B------:R-:W-:-:S04]  /*1d60*/  IMAD.MOV.U32 R22, RZ, RZ, R20 ;  /* 0x000000ffff167224 */ /* 0x000fc800078e0014 */
[----:B------:R-:W-:-:S04]  /*1d70*/  IMAD.WIDE.U32 R56, R12, UR10, R22 ;  /* 0x0000000a0c387c25 */ /* 0x000fc8000f8e0016 */
[----:B------:R-:W-:Y:S02]  /*1d80*/  IMAD.IADD R57, R62, 0x1, R57 ;  /* 0x000000013e397824 */ /* 0x000fe400078e0239 */
[----:B------:R-:W-:-:S04]  /*1d90*/  IMAD.WIDE.U32 R56, R3, UR8, R56 ;  /* 0x0000000803387c25 */ /* 0x000fc8000f8e0038 */
[----:B------:R-:W-:Y:S02]  /*1da0*/  IMAD.IADD R57, R61, 0x1, R57 ;  /* 0x000000013d397824 */ /* 0x000fe400078e0239 */
[----:B------:R-:W-:-:S04]  /*1db0*/  IMAD.WIDE.U32 R56, R5, UR6, R56 ;  /* 0x0000000605387c25 */ /* 0x000fc8000f8e0038 */
[----:B0-----:R-:W-:Y:S01]  /*1dc0*/  IMAD.IADD R65, R11, 0x1, R57 ;  /* 0x000000010b417824 */ /* 0x001fe200078e0239 */
[----:B------:R-:W-:Y:S02]  /*1dd0*/  IADD3 R64, P4, P5, R4, R56, R14 ;  /* 0x0000003804407210 */ /* 0x000fe40007d9e00e */
[----:B------:R-:W-:Y:S02]  /*1de0*/  LEA R56, P3, R10, UR4, 0x1 ;  /* 0x000000040a387c11 */ /* 0x000fe4000f8608ff */
[----:B------:R-:W-:Y:S02]  /*1df0*/  IADD3.X R65, R6, R65, R15, P4, P5 ;  /* 0x0000004106417210 */ /* 0x000fe400027ea40f */
[----:B------:R-:W-:Y:S02]  /*1e00*/  LEA.HI.X R57, R10, UR5, R59, 0x1, P3 ;  /* 0x000000050a397c11 */ /* 0x000fe400098f0c3b */
[----:B------:R-:W-:Y:S02]  /*1e10*/  ISETP.GT.AND P3, PT, R8, RZ, P1 ;  /* 0x000000ff0800720c */ /* 0x000fe40000f64270 */
[----:B------:R-:W-:-:S04]  /*1e20*/  LEA R58, P4, R64, UR14, 0x1 ;  /* 0x0000000e403a7c11 */ /* 0x000fc8000f8808ff */
[----:B------:R-:W-:Y:S01]  /*1e30*/  LEA.HI.X R59, R64, UR15, R65, 0x1, P4 ;  /* 0x0000000f403b7c11 */ /* 0x000fe2000a0f0c41 */
[C---:B--2---:R-:W-:Y:S01]  /*1e40*/  IMAD.U32 R67, R63.reuse, 0x10000, RZ ;  /* 0x000100003f437824 */ /* 0x044fe200078e00ff */
[----:B------:R-:W-:-:S03]  /*1e50*/  PRMT R10, R63, 0x7610, R10 ;  /* 0x000076103f0a7816 */ /* 0x000fc6000000000a */
[----:B------:R-:W-:-:S04]  /*1e60*/  FMUL R67, R67, R2 ;  /* 0x0000000243437220 */ /* 0x000fc80000400000 */
[----:B------:R-:W-:-:S05]  /*1e70*/  FFMA R67, R24, R0, R67 ;  /* 0x0000000018437223 */ /* 0x000fca0000000043 */
[----:B------:R-:W-:-:S05]  /*1e80*/  F2FP.BF16.F32.PACK_AB R67, RZ, R67 ;  /* 0x00000043ff43723e */ /* 0x000fca00000010ff */
[----:B------:R0:W-:Y:S01]  /*1e90*/  @P2 STG.E.U16 desc[UR12][R56.64], R67 ;  /* 0x0000004338002986 */ /* 0x0001e2000c10150c */
[----:B------:R-:W-:Y:S05]  /*1ea0*/  @!P3 BRA `(.L_x_24) ;  /* 0x000000000004b947 */ /* 0x000fea0003800000 */
[----:B------:R1:W5:Y:S02]  /*1eb0*/  LDG.E.LTC128B.U16 R10, desc[UR12][R58.64+0x2] ;  /* 0x0000020c3a0a7981 */ /* 0x000364000c1e1520 */
.L_x_24:
[----:B------:R-:W-:Y:S05]  /*1ec0*/  BSYNC B0 ;  /* 0x0000000000007941 */ /* 0x000fea0003800000 */
.L_x_23:
[----:B------:R-:W-:Y:S01]  /*1ed0*/  USHF.L.U32 UR5, UR10, 0x3, URZ ;  /* 0x000000030a057899 */ /* 0x000fe2000800063f */
[----:B-----5:R-:W-:Y:S01]  /*1ee0*/  IMAD.U32 R13, R10, 0x10000, RZ ;  /* 0x000100000a0d7824 */ /* 0x020fe200078e00ff */
[----:B------:R-:W-:Y:S01]  /*1ef0*/  USHF.L.U64.HI UR4, UR10, 0x3, UR11 ;  /* 0x000000030a047899 */ /* 0x000fe2000801020b */
[----:B------:R-:W-:Y:S01]  /*1f00*/  ISETP.GT.AND P0, PT, R8, 0x8, P0 ;  /* 0x000000080800780c */ /* 0x000fe20000704270 */
[----:B------:R-:W-:Y:S02]  /*1f10*/  @P3 IMAD.MOV.U32 R17, RZ, RZ, R57 ;  /* 0x000000ffff113224 */ /* 0x000fe400078e0039 */
[----:B------:R-:W-:Y:S01]  /*1f20*/  FMUL R18, R13, R2 ;  /* 0x000000020d127220 */ /* 0x000fe20000400000 */
[----:B------:R-:W-:Y:S02]  /*1f30*/  IMAD.U32 R64, RZ, RZ, UR5 ;  /* 0x00000005ff407e24 */ /* 0x000fe4000f8e00ff */
[----:B------:R-:W-:Y:S02]  /*1f40*/  IMAD.U32 R65, RZ, RZ, UR4 ;  /* 0x00000004ff417e24 */ /* 0x000fe4000f8e00ff */
[----:B------:R-:W-:Y:S01]  /*1f50*/  FFMA R18, R25, R0, R18 ;  /* 0x0000000019127223 */ /* 0x000fe20000000012 */
[----:B------:R-:W-:-:S04]  /*1f60*/  IMAD.WIDE.U32 R64, R12, UR10, R64 ;  /* 0x0000000a0c407c25 */ /* 0x000fc8000f8e0040 */
[----:B------:R-:W-:Y:S01]  /*1f70*/  F2FP.BF16.F32.PACK_AB R18, RZ, R18 ;  /* 0x00000012ff12723e */ /* 0x000fe200000010ff */
[----:B------:R-:W-:Y:S01]  /*1f80*/  IMAD.IADD R21, R62, 0x1, R65 ;  /* 0x000000013e157824 */ /* 0x000fe200078e0241 */
[----:B------:R-:W-:Y:S02]  /*1f90*/  IADD3 R16, P2, R16, R64, RZ ;  /* 0x0000004010107210 */ /* 0x000fe40007f5e0ff */
[----:B------:R-:W-:-:S03]  /*1fa0*/  PRMT R22, R18, 0x7610, R22 ;  /* 0x0000761012167816 */ /* 0x000fc60000000016 */
[----:B------:R-:W-:Y:S01]  /*1fb0*/  IMAD.X R19, R21, 0x1, R19, P2 ;  /* 0x0000000115137824 */ /* 0x000fe200010e0613 */
[----:B------:R-:W-:-:S04]  /*1fc0*/  LEA R12, P2, R16, UR14, 0x1 ;  /* 0x0000000e100c7c11 */ /* 0x000fc8000f8408ff */
[----:B------:R-:W-:Y:S01]  /*1fd0*/  LEA.HI.X R13, R16, UR15, R19, 0x1, P2 ;  /* 0x0000000f100d7c11 */ /* 0x000fe200090f0c13 */
[----:B------:R-:W-:-:S05]  /*1fe0*/  @P3 IMAD.MOV.U32 R16, RZ, RZ, R56 ;  /* 0x000000ffff103224 */ /* 0x000fca00078e0038 */
[----:B------:R2:W-:Y:S04]  /*1ff0*/  @P3 STG.E.U16 desc[UR12][R16.64+0x2], R22 ;  /* 0x0000021610003986 */ /* 0x0005e8000c10150c */
[----:B------:R-:W3:Y:S01]  /*2000*/  @P0 LDG.E.LTC128B.U16 R10, desc[UR12][R12.64] ;  /* 0x0000000c0c0a0981 */ /* 0x000ee2000c1e1520 */
[----:B------:R-:W-:Y:S01]  /*2010*/  IADD3 R18, P2, R20, R64, RZ ;  /* 0x0000004014127210 */ /* 0x000fe20007f5e0ff */
[----:B------:R-:W-:Y:S01]  /*2020*/  BSSY B0, `(.L_x_25) ;  /* 0x0000015000007945 */ /* 0x000fe20003800000 */
[----:B------:R-:W-:Y:S02]  /*2030*/  SHF.L.U64.HI R9, R60, 0x1, R9 ;  /* 0x000000013c097819 */ /* 0x000fe40000010209 */
[----:B------:R-:W-:Y:S01]  /*2040*/  ISETP.GT.AND P1, PT, R8, 0x8, P1 ;  /* 0x000000080800780c */ /* 0x000fe20000f24270 */
[----:B------:R-:W-:-:S02]  /*2050*/  IMAD.X R19, R21, 0x1, R23, P2 ;  /* 0x0000000115137824 */ /* 0x000fc400010e0617 */
[----:B------:R-:W-:-:S04]  /*2060*/  IMAD.WIDE.U32 R18, R3, UR8, R18 ;  /* 0x0000000803127c25 */ /* 0x000fc8000f8e0012 */
[----:B------:R-:W-:Y:S02]  /*2070*/  IMAD.IADD R19, R61, 0x1, R19 ;  /* 0x000000013d137824 */ /* 0x000fe400078e0213 */
[----:B------:R-:W-:-:S04]  /*2080*/  IMAD.WIDE.U32 R18, R5, UR6, R18 ;  /* 0x0000000605127c25 */ /* 0x000fc8000f8e0012 */
[----:B------:R-:W-:Y:S01]  /*2090*/  IMAD.IADD R11, R11, 0x1, R19 ;  /* 0x000000010b0b7824 */ /* 0x000fe200078e0213 */
[----:B------:R-:W-:-:S04]  /*20a0*/  IADD3 R5, P2, P3, R4, R18, R14 ;  /* 0x0000001204057210 */ /* 0x000fc80007b5e00e */
[----:B------:R-:W-:Y:S02]  /*20b0*/  IADD3.X R6, R6, R11, R15, P2, P3 ;  /* 0x0000000b06067210 */ /* 0x000fe400017e640f */
[----:B------:R-:W-:Y:S02]  /*20c0*/  LEA R60, P2, R60, R56, 0x1 ;  /* 0x000000383c3c7211 */ /* 0x000fe400078408ff */
[----:B------:R-:W-:-:S03]  /*20d0*/  LEA R4, P3, R5, UR14, 0x1 ;  /* 0x0000000e05047c11 */ /* 0x000fc6000f8608ff */
[----:B------:R-:W-:Y:S01]  /*20e0*/  IMAD.X R61, R9, 0x1, R57, P2 ;  /* 0x00000001093d7824 */ /* 0x000fe200010e0639 */
[----:B------:R-:W-:Y:S01]  /*20f0*/  LEA.HI.X R5, R5, UR15, R6, 0x1, P3 ;  /* 0x0000000f05057c11 */ /* 0x000fe200098f0c06 */
[----:B---3--:R-:W-:-:S04]  /*2100*/  IMAD.U32 R3, R10, 0x10000, RZ ;  /* 0x000100000a037824 */ /* 0x008fc800078e00ff */
[----:B------:R-:W-:-:S04]  /*2110*/  FMUL R3, R3, R2 ;  /* 0x0000000203037220 */ /* 0x000fc80000400000 */
[----:B------:R-:W-:-:S05]  /*2120*/  FFMA R3, R26, R0, R3 ;  /* 0x000000001a037223 */ /* 0x000fca0000000003 */
[----:B------:R-:W-:-:S05]  /*2130*/  F2FP.BF16.F32.PACK_AB R3, RZ, R3 ;  /* 0x00000003ff03723e */ /* 0x000fca00000010ff */
[----:B------:R2:W-:Y:S01]  /*2140*/  @P0 STG.E.U16 desc[UR12][R60.64], R3 ;  /* 0x000000033c000986 */ /* 0x0005e2000c10150c */
[----:B------:R-:W-:Y:S05]  /*2150*/  @!P1 BRA `(.L_x_26) ;  /* 0x0000000000049947 */ /* 0x000fea0003800000 */
[----:B------:R3:W5:Y:S02]  /*2160*/  LDG.E.LTC128B.U16 R10, desc[UR12][R4.64+0x2] ;  /* 0x0000020c040a7981 */ /* 0x000764000c1e1520 */
.L_x_26:
[----:B------:R-:W-:Y:S05]  /*2170*/  BSYNC B0 ;  /* 0x0000000000007941 */ /* 0x000fea0003800000 */
.L_x_25:
[----:B--2--5:R-:W-:Y:S01]  /*2180*/  IMAD.U32 R3, R10, 0x10000, RZ ;  /* 0x000100000a037824 */ /* 0x024fe200078e00ff */
[----:B------:R-:W-:Y:S01]  /*2190*/  ISETP.GT.AND P0, PT, R7, 0x8, PT ;  /* 0x000000080700780c */ /* 0x000fe20003f04270 */
[----:B------:R-:W-:Y:S01]  /*21a0*/  @P1 IMAD.MOV.U32 R12, RZ, RZ, R60 ;  /* 0x000000ffff0c1224 */ /* 0x000fe200078e003c */
[----:B------:R-:W-:Y:S01]  /*21b0*/  BSSY B0, `(.L_x_27) ;  /* 0x000000a000007945 */ /* 0x000fe20003800000 */
[----:B------:R-:W-:Y:S01]  /*21c0*/  FMUL R6, R3, R2 ;  /* 0x0000000203067220 */ /* 0x000fe20000400000 */
[----:B------:R-:W-:Y:S01]  /*21d0*/  @P1 IMAD.MOV.U32 R13, RZ, RZ, R61 ;  /* 0x000000ffff0d1224 */ /* 0x000fe200078e003d */
[----:B------:R-:W-:Y:S02]  /*21e0*/  ISETP.GT.AND P2, PT, R8, RZ, P0 ;  /* 0x000000ff0800720c */ /* 0x000fe40000744270 */
[----:B------:R-:W-:Y:S01]  /*21f0*/  FFMA R6, R27, R0, R6 ;  /* 0x000000001b067223 */ /* 0x000fe20000000006 */
[----:B------:R-:W-:-:S04]  /*2200*/  PRMT R3, R10, 0x7610, R3 ;  /* 0x000076100a037816 */ /* 0x000fc80000000003 */
[----:B------:R-:W-:-:S05]  /*2210*/  F2FP.BF16.F32.PACK_AB R6, RZ, R6 ;  /* 0x00000006ff06723e */ /* 0x000fca00000010ff */
[----:B------:R2:W-:Y:S01]  /*2220*/  @P1 STG.E.U16 desc[UR12][R12.64+0x2], R6 ;  /* 0x000002060c001986 */ /* 0x0005e2000c10150c */
[----:B------:R-:W-:Y:S05]  /*2230*/  @!P2 BRA `(.L_x_28) ;  /* 0x000000000004a947 */ /* 0x000fea0003800000 */
[----:B------:R4:W5:Y:S02]  /*2240*/  LDG.E.LTC128B.U16 R3, desc[UR12][R58.64+0x10] ;  /* 0x0000100c3a037981 */ /* 0x000964000c1e1520 */
.L_x_28:
[----:B------:R-:W-:Y:S05]  /*2250*/  BSYNC B0 ;  /* 0x0000000000007941 */ /* 0x000fea0003800000 */
.L_x_27:
[----:B-----5:R-:W-:Y:S01]  /*2260*/  IMAD.U32 R9, R3, 0x10000, RZ ;  /* 0x0001000003097824 */ /* 0x020fe200078e00ff */
[----:B------:R-:W-:Y:S01]  /*2270*/  ISETP.GT.AND P1, PT, R7, 0x9, PT ;  /* 0x000000090700780c */ /* 0x000fe20003f24270 */
[----:B------:R-:W-:Y:S01]  /*2280*/  @P2 IMAD.MOV.U32 R10, RZ, RZ, R56 ;  /* 0x000000ffff0a2224 */ /* 0x000fe200078e0038 */
[----:B------:R-:W-:Y:S01]  /*2290*/  BSSY B0, `(.L_x_29) ;  /* 0x0000009000007945 */ /* 0x000fe20003800000 */
[----:B------:R-:W-:Y:S01]  /*22a0*/  FMUL R9, R9, R2 ;  /* 0x0000000209097220 */ /* 0x000fe20000400000 */
[----:B------:R-:W-:Y:S01]  /*22b0*/  @P2 IMAD.MOV.U32 R11, RZ, RZ, R57 ;  /* 0x000000ffff0b2224 */ /* 0x000fe200078e0039 */
[----:B------:R-:W-:Y:S02]  /*22c0*/  ISETP.GT.AND P3, PT, R8, RZ, P1 ;  /* 0x000000ff0800720c */ /* 0x000fe40000f64270 */
[----:B------:R-:W-:-:S05]  /*22d0*/  FFMA R9, R28, R0, R9 ;  /* 0x000000001c097223 */ /* 0x000fca0000000009 */
[----:B------:R-:W-:-:S05]  /*22e0*/  F2FP.BF16.F32.PACK_AB R9, RZ, R9 ;  /* 0x00000009ff09723e */ /* 0x000fca00000010ff */
[----:B------:R0:W-:Y:S01]  /*22f0*/  @P2 STG.E.U16 desc[UR12][R10.64+0x10], R9 ;  /* 0x000010090a002986 */ /* 0x0001e2000c10150c */
[----:B------:R-:W-:Y:S05]  /*2300*/  @!P3 BRA `(.L_x_30) ;  /* 0x000000000004b947 */ /* 0x000fea0003800000 */
[----:B------:R0:W5:Y:S02]  /*2310*/  LDG.E.LTC128B.U16 R3, desc[UR12][R58.64+0x12] ;  /* 0x0000120c3a037981 */ /* 0x000164000c1e1520 */
.L_x_30:
[----:B------:R-:W-:Y:S05]  /*2320*/  BSYNC B0 ;  /* 0x0000000000007941 */ /* 0x000fea0003800000 */
.L_x_29:
[----:B0----5:R-:W-:Y:S01]  /*2330*/  IMAD.U32 R9, R3, 0x10000, RZ ;  /* 0x0001000003097824 */ /* 0x021fe200078e00ff */
[----:B------:R-:W-:Y:S01]  /*2340*/  ISETP.GT.AND P0, PT, R8, 0x8, P0 ;  /* 0x000000080800780c */ /* 0x000fe20000704270 */
[----:B------:R-:W-:Y:S01]  /*2350*/  @P3 IMAD.MOV.U32 R10, RZ, RZ, R56 ;  /* 0x000000ffff0a3224 */ /* 0x000fe200078e0038 */
[----:B------:R-:W-:Y:S01]  /*2360*/  BSSY B0, `(.L_x_31) ;  /* 0x0000008000007945 */ /* 0x000fe20003800000 */
[----:B--2---:R-:W-:Y:S01]  /*2370*/  FMUL R6, R9, R2 ;  /* 0x0000000209067220 */ /* 0x004fe20000400000 */
[----:B------:R-:W-:-:S03]  /*2380*/  @P3 IMAD.MOV.U32 R11, RZ, RZ, R57 ;  /* 0x000000ffff0b3224 */ /* 0x000fc600078e0039 */
[----:B------:R-:W-:-:S05]  /*2390*/  FFMA R6, R29, R0, R6 ;  /* 0x000000001d067223 */ /* 0x000fca0000000006 */
[----:B------:R-:W-:-:S05]  /*23a0*/  F2FP.BF16.F32.PACK_AB R6, RZ, R6 ;  /* 0x00000006ff06723e */ /* 0x000fca00000010ff */
[----:B------:R0:W-:Y:S01]  /*23b0*/  @P3 STG.E.U16 desc[UR12][R10.64+0x12], R6 ;  /* 0x000012060a003986 */ /* 0x0001e2000c10150c */
[----:B------:R-:W-:Y:S05]  /*23c0*/  @!P0 BRA `(.L_x_32) ;  /* 0x0000000000048947 */ /* 0x000fea0003800000 */
[----:B------:R2:W5:Y:S02]  /*23d0*/  LDG.E.LTC128B.U16 R3, desc[UR12][R4.64+0x10] ;  /* 0x0000100c04037981 */ /* 0x000564000c1e1520 */
.L_x_32:
[----:B------:R-:W-:Y:S05]  /*23e0*/  BSYNC B0 ;  /* 0x0000000000007941 */ /* 0x000fea0003800000 */
.L_x_31:
[----:B-----5:R-:W-:Y:S01]  /*23f0*/  IMAD.U32 R9, R3, 0x10000, RZ ;  /* 0x0001000003097824 */ /* 0x020fe200078e00ff */
[----:B------:R-:W-:Y:S01]  /*2400*/  ISETP.GT.AND P1, PT, R8, 0x8, P1 ;  /* 0x000000080800780c */ /* 0x000fe20000f24270 */
[----:B0-----:R-:W-:Y:S01]  /*2410*/  @P0 IMAD.MOV.U32 R10, RZ, RZ, R60 ;  /* 0x000000ffff0a0224 */ /* 0x001fe200078e003c */
[----:B------:R-:W-:Y:S01]  /*2420*/  BSSY B0, `(.L_x_33) ;  /* 0x0000008000007945 */ /* 0x000fe20003800000 */
[----:B------:R-:W-:Y:S01]  /*2430*/  FMUL R9, R9, R2 ;  /* 0x0000000209097220 */ /* 0x000fe20000400000 */
[----:B------:R-:W-:-:S03]  /*2440*/  @P0 IMAD.MOV.U32 R11, RZ, RZ, R61 ;  /* 0x000000ffff0b0224 */ /* 0x000fc600078e003d */
[----:B------:R-:W-:-:S05]  /*2450*/  FFMA R9, R30, R0, R9 ;  /* 0x000000001e097223 */ /* 0x000fca0000000009 */
[----:B------:R-:W-:-:S05]  /*2460*/  F2FP.BF16.F32.PACK_AB R9, RZ, R9 ;  /* 0x00000009ff09723e */ /* 0x000fca00000010ff */
[----:B------:R0:W-:Y:S01]  /*2470*/  @P0 STG.E.U16 desc[UR12][R10.64+0x10], R9 ;  /* 0x000010090a000986 */ /* 0x0001e2000c10150c */
[----:B------:R-:W-:Y:S05]  /*2480*/  @!P1 BRA `(.L_x_34) ;  /* 0x0000000000049947 */ /* 0x000fea0003800000 */
[----:B------:R0:W5:Y:S02]  /*2490*/  LDG.E.LTC128B.U16 R3, desc[UR12][R4.64+0x12] ;  /* 0x0000120c04037981 */ /* 0x000164000c1e1520 */
.L_x_34:
[----:B------:R-:W-:Y:S05]  /*24a0*/  BSYNC B0 ;  /* 0x0000000000007941 */ /* 0x000fea0003800000 */
.L_x_33:
[----:B0----5:R-:W-:Y:S01]  /*24b0*/  IMAD.U32 R9, R3, 0x10000, RZ ;  /* 0x0001000003097824 */ /* 0x021fe200078e00ff */
        /* <DEDUP_REMOVED lines=11> */
.L_x_36:
[----:B------:R-:W-:Y:S05]  /*2570*/  BSYNC B0 ;  /* 0x0000000000007941 */ /* 0x000fea0003800000 */
.L_x_35:
[----:B-----5:R-:W-:Y:S01]  /*2580*/  IMAD.U32 R9, R3, 0x10000, RZ ;  /* 0x0001000003097824 */ /* 0x020fe200078e00ff */
[----:B------:R-:W-:Y:S01]  /*2590*/  ISETP.GT.AND P1, PT, R7, 0x11, PT ;  /* 0x000000110700780c */ /* 0x000fe20003f24270 */
[----:B0-----:R-:W-:Y:S01]  /*25a0*/  @P2 IMAD.MOV.U32 R10, RZ, RZ, R56 ;  /* 0x000000ffff0a2224 */ /* 0x001fe200078e0038 */
        /* <DEDUP_REMOVED lines=9> */
.L_x_38:
[----:B------:R-:W-:Y:S05]  /*2640*/  BSYNC B0 ;  /* 0x0000000000007941 */ /* 0x000fea0003800000 */
.L_x_37:
[----:B0----5:R-:W-:Y:S01]  /*2650*/  IMAD.U32 R9, R3, 0x10000, RZ ;  /* 0x0001000003097824 */ /* 0x021fe200078e00ff */
[----:B------:R-:W-:Y:S01]  /*2660*/  ISETP.GT.AND P0, PT, R8, 0x8, P0 ;  /* 0x000000080800780c */ /* 0x000fe20000704270 */
[----:B------:R-:W-:Y:S01]  /*2670*/  @P3 IMAD.MOV.U32 R10, RZ, RZ, R56 ;  /* 0x000000ffff0a3224 */ /* 0x000fe200078e0038 */
        /* <DEDUP_REMOVED lines=8> */
.L_x_40:
[----:B------:R-:W-:Y:S05]  /*2700*/  BSYNC B0 ;  /* 0x0000000000007941 */ /* 0x000fea0003800000 */
.L_x_39:
        /* <DEDUP_REMOVED lines=11> */
.L_x_42:
[----:B------:R-:W-:Y:S05]  /*27c0*/  BSYNC B0 ;  /* 0x0000000000007941 */ /* 0x000fea0003800000 */
.L_x_41:
        /* <DEDUP_REMOVED lines=12> */
.L_x_44:
[----:B------:R-:W-:Y:S05]  /*2890*/  BSYNC B0 ;  /* 0x0000000000007941 */ /* 0x000fea0003800000 */
.L_x_43:
        /* <DEDUP_REMOVED lines=12> */
.L_x_46:
[----:B------:R-:W-:Y:S05]  /*2960*/  BSYNC B0 ;  /* 0x0000000000007941 */ /* 0x000fea0003800000 */
.L_x_45:
        /* <DEDUP_REMOVED lines=11> */
.L_x_48:
[----:B------:R-:W-:Y:S05]  /*2a20*/  BSYNC B0 ;  /* 0x0000000000007941 */ /* 0x000fea0003800000 */
.L_x_47:
        /* <DEDUP_REMOVED lines=11> */
.L_x_50:
[----:B------:R-:W-:Y:S05]  /*2ae0*/  BSYNC B0 ;  /* 0x0000000000007941 */ /* 0x000fea0003800000 */
.L_x_49:
        /* <DEDUP_REMOVED lines=12> */
.L_x_52:
[----:B------:R-:W-:Y:S05]  /*2bb0*/  BSYNC B0 ;  /* 0x0000000000007941 */ /* 0x000fea0003800000 */
.L_x_51:
        /* <DEDUP_REMOVED lines=12> */
.L_x_54:
[----:B------:R-:W-:Y:S05]  /*2c80*/  BSYNC B0 ;  /* 0x0000000000007941 */ /* 0x000fea0003800000 */
.L_x_53:
        /* <DEDUP_REMOVED lines=11> */
.L_x_56:
[----:B------:R-:W-:Y:S05]  /*2d40*/  BSYNC B0 ;  /* 0x0000000000007941 */ /* 0x000fea0003800000 */
.L_x_55:
        /* <DEDUP_REMOVED lines=11> */
.L_x_58:
[----:B------:R-:W-:Y:S05]  /*2e00*/  BSYNC B0 ;  /* 0x0000000000007941 */ /* 0x000fea0003800000 */
.L_x_57:
        /* <DEDUP_REMOVED lines=12> */
.L_x_60:
[----:B------:R-:W-:Y:S05]  /*2ed0*/  BSYNC B0 ;  /* 0x0000000000007941 */ /* 0x000fea0003800000 */
.L_x_59:
        /* <DEDUP_REMOVED lines=12> */
.L_x_62:
[----:B------:R-:W-:Y:S05]  /*2fa0*/  BSYNC B0 ;  /* 0x0000000000007941 */ /* 0x000fea0003800000 */
.L_x_61:
        /* <DEDUP_REMOVED lines=11> */
.L_x_64:
[----:B------:R-:W-:Y:S05]  /*3060*/  BSYNC B0 ;  /* 0x0000000000007941 */ /* 0x000fea0003800000 */
.L_x_63:
        /* <DEDUP_REMOVED lines=11> */
.L_x_66:
[----:B------:R-:W-:Y:S05]  /*3120*/  BSYNC B0 ;  /* 0x0000000000007941 */ /* 0x000fea0003800000 */
.L_x_65:
        /* <DEDUP_REMOVED lines=12> */
.L_x_68:
[----:B------:R-:W-:Y:S05]  /*31f0*/  BSYNC B0 ;  /* 0x0000000000007941 */ /* 0x000fea0003800000 */
.L_x_67:
        /* <DEDUP_REMOVED lines=12> */
.L_x_70:
[----:B------:R-:W-:Y:S05]  /*32c0*/  BSYNC B0 ;  /* 0x0000000000007941 */ /* 0x000fea0003800000 */
.L_x_69:
        /* <DEDUP_REMOVED lines=11> */
.L_x_72:
[----:B------:R-:W-:Y:S05]  /*3380*/  BSYNC B0 ;  /* 0x0000000000007941 */ /* 0x000fea0003800000 */
.L_x_71:
        /* <DEDUP_REMOVED lines=11> */
.L_x_74:
[----:B------:R-:W-:Y:S05]  /*3440*/  BSYNC B0 ;  /* 0x0000000000007941 */ /* 0x000fea0003800000 */
.L_x_73:
        /* <DEDUP_REMOVED lines=12> */
.L_x_76:
[----:B------:R-:W-:Y:S05]  /*3510*/  BSYNC B0 ;  /* 0x0000000000007941 */ /* 0x000fea0003800000 */
.L_x_75:
        /* <DEDUP_REMOVED lines=12> */
.L_x_78:
[----:B------:R-:W-:Y:S05]  /*35e0*/  BSYNC B0 ;  /* 0x0000000000007941 */ /* 0x000fea0003800000 */
.L_x_77:
[----:B0----5:R-:W-:Y:S01]  /*35f0*/  IMAD.U32 R7, R3, 0x10000, RZ ;  /* 0x0001000003077824 */ /* 0x021fe200078e00ff */
[----:B------:R-:W-:Y:S01]  /*3600*/  ISETP.GT.AND P0, PT, R8, 0x8, P0 ;  /* 0x000000080800780c */ /* 0x000fe20000704270 */
[----:B------:R-:W-:Y:S02]  /*3610*/  BSSY B0, `(.L_x_79) ;  /* 0x0000007000007945 */ /* 0x000fe40003800000 */
[----:B------:R-:W-:-:S04]  /*3620*/  FMUL R6, R7, R2 ;  /* 0x0000000207067220 */ /* 0x000fc80000400000 */
[----:B------:R-:W-:-:S05]  /*3630*/  FFMA R6, R53, R0, R6 ;  /* 0x0000000035067223 */ /* 0x000fca0000000006 */
[----:B------:R-:W-:-:S05]  /*3640*/  F2FP.BF16.F32.PACK_AB R6, RZ, R6 ;  /* 0x00000006ff06723e */ /* 0x000fca00000010ff */
[----:B------:R0:W-:Y:S01]  /*3650*/  @P3 STG.E.U16 desc[UR12][R56.64+0x72], R6 ;  /* 0x0000720638003986 */ /* 0x0001e2000c10150c */
[----:B------:R-:W-:Y:S05]  /*3660*/  @!P0 BRA `(.L_x_80) ;  /* 0x0000000000048947 */ /* 0x000fea0003800000 */
[----:B------:R0:W5:Y:S02]  /*3670*/  LDG.E.LTC128B.U16 R3, desc[UR12][R4.64+0x70] ;  /* 0x0000700c04037981 */ /* 0x000164000c1e1520 */
.L_x_80:
[----:B------:R-:W-:Y:S05]  /*3680*/  BSYNC B0 ;  /* 0x0000000000007941 */ /* 0x000fea0003800000 */
.L_x_79:
[----:B-----5:R-:W-:Y:S01]  /*3690*/  IMAD.U32 R7, R3, 0x10000, RZ ;  /* 0x0001000003077824 */ /* 0x020fe200078e00ff */
[----:B------:R-:W-:Y:S01]  /*36a0*/  ISETP.GT.AND P1, PT, R8, 0x8, P1 ;  /* 0x000000080800780c */ /* 0x000fe20000f24270 */
[----:B0-----:R-:W-:Y:S01]  /*36b0*/  @P0 IMAD.MOV.U32 R6, RZ, RZ, R60 ;  /* 0x000000ffff060224 */ /* 0x001fe200078e003c */
[----:B------:R-:W-:Y:S01]  /*36c0*/  BSSY B0, `(.L_x_81) ;  /* 0x0000009000007945 */ /* 0x000fe20003800000 */
[----:B------:R-:W-:-:S04]  /*36d0*/  FMUL R7, R7, R2 ;  /* 0x0000000207077220 */ /* 0x000fc80000400000 */
[----:B------:R-:W-:-:S05]  /*36e0*/  FFMA R7, R54, R0, R7 ;  /* 0x0000000036077223 */ /* 0x000fca0000000007 */
[----:B------:R-:W-:-:S04]  /*36f0*/  F2FP.BF16.F32.PACK_AB R7, RZ, R7 ;  /* 0x00000007ff07723e */ /* 0x000fc800000010ff */
[----:B------:R-:W-:Y:S01]  /*3700*/  PRMT R8, R7, 0x7610, R8 ;  /* 0x0000761007087816 */ /* 0x000fe20000000008 */
[----:B------:R-:W-:-:S05]  /*3710*/  @P0 IMAD.MOV.U32 R7, RZ, RZ, R61 ;  /* 0x000000ffff070224 */ /* 0x000fca00078e003d */
[----:B------:R0:W-:Y:S01]  /*3720*/  @P0 STG.E.U16 desc[UR12][R6.64+0x70], R8 ;  /* 0x0000700806000986 */ /* 0x0001e2000c10150c */
[----:B------:R-:W-:Y:S05]  /*3730*/  @!P1 BRA `(.L_x_82) ;  /* 0x0000000000049947 */ /* 0x000fea0003800000 */
[----:B------:R0:W5:Y:S02]  /*3740*/  LDG.E.LTC128B.U16 R3, desc[UR12][R4.64+0x72] ;  /* 0x0000720c04037981 */ /* 0x000164000c1e1520 */
.L_x_82:
[----:B------:R-:W-:Y:S05]  /*3750*/  BSYNC B0 ;  /* 0x0000000000007941 */ /* 0x000fea0003800000 */
.L_x_81:
[----:B-----5:R-:W-:-:S04]  /*3760*/  IMAD.U32 R3, R3, 0x10000, RZ ;  /* 0x0001000003037824 */ /* 0x020fc800078e00ff */
[----:B------:R-:W-:-:S04]  /*3770*/  FMUL R2, R3, R2 ;  /* 0x0000000203027220 */ /* 0x000fc80000400000 */
[----:B------:R-:W-:Y:S01]  /*3780*/  FFMA R2, R55, R0, R2 ;  /* 0x0000000037027223 */ /* 0x000fe20000000002 */
[----:B------:R-:W-:Y:S06]  /*3790*/  @!P1 EXIT ;  /* 0x000000000000994d */ /* 0x000fec0003800000 */
[----:B------:R-:W-:-:S05]  /*37a0*/  F2FP.BF16.F32.PACK_AB R2, RZ, R2 ;  /* 0x00000002ff02723e */ /* 0x000fca00000010ff */
[----:B------:R-:W-:Y:S01]  /*37b0*/  STG.E.U16 desc[UR12][R60.64+0x72], R2 ;  /* 0x000072023c007986 */ /* 0x000fe2000c10150c */
[----:B------:R-:W-:Y:S05]  /*37c0*/  EXIT ;  /* 0x000000000000794d */ /* 0x000fea0003800000 */
.L_x_22:
[----:B------:R-:W-:Y:S01]  /*37d0*/  ISETP.GT.AND P3, PT, R7, 0x1, PT ;  /* 0x000000010700780c */ /* 0x000fe20003f64270 */
[----:B------:R-:W-:Y:S01]  /*37e0*/  ULDC.64 UR4, c[0x0][0x650] ;  /* 0x0001940000047ab9 */ /* 0x000fe20000000a00 */
[-C--:B------:R-:W-:Y:S01]  /*37f0*/  FMUL R24, R24, R0.reuse ;  /* 0x0000000018187220 */ /* 0x080fe20000400000 */
[-C--:B------:R-:W-:Y:S01]  /*3800*/  FMUL R25, R25, R0.reuse ;  /* 0x0000000019197220 */ /* 0x080fe20000400000 */
[----:B------:R-:W-:Y:S01]  /*3810*/  ISETP.GT.AND P1, PT, R8, RZ, P3 ;  /* 0x000000ff0800720c */ /* 0x000fe20001f24270 */
[-C--:B------:R-:W-:Y:S01]  /*3820*/  FMUL R26, R26, R0.reuse ;  /* 0x000000001a1a7220 */ /* 0x080fe20000400000 */
[----:B------:R-:W-:Y:S01]  /*3830*/  LEA R2, P4, R10, UR4, 0x1 ;  /* 0x000000040a027c11 */ /* 0x000fe2000f8808ff */
[----:B------:R-:W-:Y:S01]  /*3840*/  FMUL R27, R27, R0 ;  /* 0x000000001b1b7220 */ /* 0x000fe20000400000 */
[----:B------:R-:W-:Y:S01]  /*3850*/  F2FP.BF16.F32.PACK_AB R24, RZ, R24 ;  /* 0x00000018ff18723e */ /* 0x000fe200000010ff */
[-C--:B------:R-:W-:Y:S01]  /*3860*/  FMUL R28, R28, R0.reuse ;  /* 0x000000001c1c7220 */ /* 0x080fe20000400000 */
[----:B------:R-:W-:Y:S01]  /*3870*/  LEA.HI.X R3, R10, UR5, R59, 0x1, P4 ;  /* 0x000000050a037c11 */ /* 0x000fe2000a0f0c3b */
[-C--:B------:R-:W-:Y:S01]  /*3880*/  FMUL R29, R29, R0.reuse ;  /* 0x000000001d1d7220 */ /* 0x080fe20000400000 */
[----:B------:R-:W-:Y:S01]  /*3890*/  F2FP.BF16.F32.PACK_AB R25, RZ, R25 ;  /* 0x00000019ff19723e */ /* 0x000fe200000010ff */
[-C--:B------:R-:W-:Y:S01]  /*38a0*/  FMUL R30, R30, R0.reuse ;  /* 0x000000001e1e7220 */ /* 0x080fe20000400000 */
[----:B------:R-:W-:Y:S01]  /*38b0*/  ISETP.GT.AND P3, PT, R8, 0x8, P3 ;  /* 0x000000080800780c */ /* 0x000fe20001f64270 */
[----:B------:R-:W-:Y:S01]  /*38c0*/  @P2 STG.E.U16 desc[UR12][R2.64], R24 ;  /* 0x0000001802002986 */ /* 0x000fe2000c10150c */
[----:B------:R-:W-:Y:S01]  /*38d0*/  SHF.L.U64.HI R9, R60, 0x1, R9 ;  /* 0x000000013c097819 */ /* 0x000fe20000010209 */
[-C--:B------:R-:W-:Y:S01]  /*38e0*/  FMUL R31, R31, R0.reuse ;  /* 0x000000001f1f7220 */ /* 0x080fe20000400000 */
[----:B------:R-:W-:Y:S01]  /*38f0*/  ISETP.GT.AND P2, PT, R8, 0x8, P0 ;  /* 0x000000080800780c */ /* 0x000fe20000744270 */
[----:B------:R-:W-:Y:S01]  /*3900*/  @P1 STG.E.U16 desc[UR12][R2.64+0x2], R25 ;  /* 0x0000021902001986 */ /* 0x000fe2000c10150c */
[----:B------:R-:W-:Y:S01]  /*3910*/  ISETP.GT.AND P1, PT, R7, 0x8, PT ;  /* 0x000000080700780c */ /* 0x000fe20003f24270 */
[----:B------:R-:W-:Y:S01]  /*3920*/  FMUL R32, R32, R0 ;  /* 0x0000000020207220 */ /* 0x000fe20000400000 */
[----:B------:R-:W-:Y:S01]  /*3930*/  LEA R60, P5, R60, R2, 0x1 ;  /* 0x000000023c3c7211 */ /* 0x000fe200078a08ff */
[-C--:B------:R-:W-:Y:S01]  /*3940*/  FMUL R33, R33, R0.reuse ;  /* 0x0000000021217220 */ /* 0x080fe20000400000 */
[----:B------:R-:W-:Y:S01]  /*3950*/  ISETP.GT.AND P4, PT, R8, RZ, P1 ;  /* 0x000000ff0800720c */ /* 0x000fe20000f84270 */
[----:B------:R-:W-:Y:S01]  /*3960*/  FMUL R34, R34, R0 ;  /* 0x0000000022227220 */ /* 0x000fe20000400000 */
[----:B------:R-:W-:Y:S01]  /*3970*/  ISETP.GT.AND P0, PT, R7, 0x9, PT ;  /* 0x000000090700780c */ /* 0x000fe20003f04270 */
[----:B------:R-:W-:Y:S01]  /*3980*/  IMAD.X R61, R9, 0x1, R3, P5 ;  /* 0x00000001093d7824 */ /* 0x000fe200028e0603 */
[C---:B------:R-:W-:Y:S01]  /*3990*/  ISETP.GT.AND P1, PT, R8.reuse, 0x8, P1 ;  /* 0x000000080800780c */ /* 0x040fe20000f24270 */
[--C-:B------:R-:W-:Y:S01]  /*39a0*/  @P3 IMAD.MOV.U32 R4, RZ, RZ, R60.reuse ;  /* 0x000000ffff043224 */ /* 0x100fe200078e003c */
[----:B------:R-:W-:Y:S01]  /*39b0*/  ISETP.GT.AND P5, PT, R8, RZ, P0 ;  /* 0x000000ff0800720c */ /* 0x000fe200007a4270 */
[--C-:B------:R-:W-:Y:S01]  /*39c0*/  @P3 IMAD.MOV.U32 R5, RZ, RZ, R61.reuse ;  /* 0x000000ffff053224 */ /* 0x100fe200078e003d */
[----:B------:R-:W-:Y:S01]  /*39d0*/  F2FP.BF16.F32.PACK_AB R26, RZ, R26 ;  /* 0x0000001aff1a723e */ /* 0x000fe200000010ff */
[-C--:B------:R-:W-:Y:S01]  /*39e0*/  FMUL R35, R35, R0.reuse ;  /* 0x0000000023237220 */ /* 0x080fe20000400000 */
[----:B------:R-:W-:Y:S01]  /*39f0*/  F2FP.BF16.F32.PACK_AB R27, RZ, R27 ;  /* 0x0000001bff1b723e */ /* 0x000fe200000010ff */
[----:B------:R-:W-:Y:S01]  /*3a00*/  FMUL R36, R36, R0 ;  /* 0x0000000024247220 */ /* 0x000fe20000400000 */
[----:B------:R-:W-:Y:S01]  /*3a10*/  F2FP.BF16.F32.PACK_AB R28, RZ, R28 ;  /* 0x0000001cff1c723e */ /* 0x000fe200000010ff */
[----:B------:R-:W-:Y:S01]  /*3a20*/  @P2 STG.E.U16 desc[UR12][R60.64], R26 ;  /* 0x0000001a3c002986 */ /* 0x000fe2000c10150c */
[----:B------:R-:W-:Y:S01]  /*3a30*/  F2FP.BF16.F32.PACK_AB R29, RZ, R29 ;  /* 0x0000001dff1d723e */ /* 0x000fe200000010ff */
[----:B------:R-:W-:Y:S01]  /*3a40*/  FMUL R37, R37, R0 ;  /* 0x0000000025257220 */ /* 0x000fe20000400000 */
[----:B------:R-:W-:Y:S01]  /*3a50*/  F2FP.BF16.F32.PACK_AB R30, RZ, R30 ;  /* 0x0000001eff1e723e */ /* 0x000fe200000010ff */
[----:B------:R0:W-:Y:S01]  /*3a60*/  @P3 STG.E.U16 desc[UR12][R4.64+0x2], R27 ;  /* 0x0000021b04003986 */ /* 0x0001e2000c10150c */
[----:B------:R-:W-:Y:S01]  /*3a70*/  ISETP.GT.AND P2, PT, R8, 0x8, P0 ;  /* 0x000000080800780c */ /* 0x000fe20000744270 */
[-C--:B------:R-:W-:Y:S01]  /*3a80*/  FMUL R38, R38, R0.reuse ;  /* 0x0000000026267220 */ /* 0x080fe20000400000 */
[C---:B------:R-:W-:Y:S01]  /*3a90*/  ISETP.GT.AND P3, PT, R7.reuse, 0x10, PT ;  /* 0x000000100700780c */ /* 0x040fe20003f64270 */
[----:B------:R-:W-:Y:S01]  /*3aa0*/  @P4 STG.E.U16 desc[UR12][R2.64+0x10], R28 ;  /* 0x0000101c02004986 */ /* 0x000fe2000c10150c */
[----:B------:R-:W-:Y:S01]  /*3ab0*/  ISETP.GT.AND P0, PT, R7, 0x11, PT ;  /* 0x000000110700780c */ /* 0x000fe20003f04270 */
[-C--:B------:R-:W-:Y:S01]  /*3ac0*/  FMUL R39, R39, R0.reuse ;  /* 0x0000000027277220 */ /* 0x080fe20000400000 */
[C---:B------:R-:W-:Y:S01]  /*3ad0*/  ISETP.GT.AND P4, PT, R8.reuse, RZ, P3 ;  /* 0x000000ff0800720c */ /* 0x040fe20001f84270 */
[----:B------:R-:W-:Y:S01]  /*3ae0*/  @P5 STG.E.U16 desc[UR12][R2.64+0x12], R29 ;  /* 0x0000121d02005986 */ /* 0x000fe2000c10150c */
[----:B------:R-:W-:Y:S01]  /*3af0*/  ISETP.GT.AND P5, PT, R8, RZ, P0 ;  /* 0x000000ff0800720c */ /* 0x000fe200007a4270 */
[----:B------:R-:W-:Y:S01]  /*3b00*/  FMUL R40, R40, R0 ;  /* 0x0000000028287220 */ /* 0x000fe20000400000 */
[----:B------:R-:W-:Y:S01]  /*3b10*/  F2FP.BF16.F32.PACK_AB R31, RZ, R31 ;  /* 0x0000001fff1f723e */ /* 0x000fe200000010ff */
[--C-:B0-----:R-:W-:Y:S01]  /*3b20*/  @P1 IMAD.MOV.U32 R4, RZ, RZ, R60.reuse ;  /* 0x000000ffff041224 */ /* 0x101fe200078e003c */
[----:B------:R-:W-:Y:S01]  /*3b30*/  ISETP.GT.AND P0, PT, R8, 0x8, P0 ;  /* 0x000000080800780c */ /* 0x000fe20000704270 */
[--C-:B------:R-:W-:Y:S01]  /*3b40*/  @P1 IMAD.MOV.U32 R5, RZ, RZ, R61.reuse ;  /* 0x000000ffff051224 */ /* 0x100fe200078e003d */
[----:B------:R-:W-:Y:S01]  /*3b50*/  F2FP.BF16.F32.PACK_AB R32, RZ, R32 ;  /* 0x00000020ff20723e */ /* 0x000fe200000010ff */
[-C--:B------:R-:W-:Y:S01]  /*3b60*/  FMUL R41, R41, R0.reuse ;  /* 0x0000000029297220 */ /* 0x080fe20000400000 */
[----:B------:R-:W-:Y:S01]  /*3b70*/  F2FP.BF16.F32.PACK_AB R33, RZ, R33 ;  /* 0x00000021ff21723e */ /* 0x000fe200000010ff */
[-C--:B------:R-:W-:Y:S01]  /*3b80*/  FMUL R42, R42, R0.reuse ;  /* 0x000000002a2a7220 */ /* 0x080fe20000400000 */
[----:B------:R0:W-:Y:S01]  /*3b90*/  @P1 STG.E.U16 desc[UR12][R4.64+0x10], R30 ;  /* 0x0000101e04001986 */ /* 0x0001e2000c10150c */
[----:B------:R-:W-:Y:S01]  /*3ba0*/  ISETP.GT.AND P1, PT, R8, 0x8, P3 ;  /* 0x000000080800780c */ /* 0x000fe20001f24270 */
[----:B------:R-:W-:Y:S01]  /*3bb0*/  FMUL R43, R43, R0 ;  /* 0x000000002b2b7220 */ /* 0x000fe20000400000 */
[----:B------:R-:W-:Y:S01]  /*3bc0*/  F2FP.BF16.F32.PACK_AB R34, RZ, R34 ;  /* 0x00000022ff22723e */ /* 0x000fe200000010ff */
[-C--:B------:R-:W-:Y:S01]  /*3bd0*/  FMUL R44, R44, R0.reuse ;  /* 0x000000002c2c7220 */ /* 0x080fe20000400000 */
[----:B------:R-:W-:Y:S01]  /*3be0*/  ISETP.GT.AND P3, PT, R7, 0x19, PT ;  /* 0x000000190700780c */ /* 0x000fe20003f64270 */
[-C--:B------:R-:W-:Y:S01]  /*3bf0*/  FMUL R45, R45, R0.reuse ;  /* 0x000000002d2d7220 */ /* 0x080fe20000400000 */
[----:B------:R-:W-:Y:S01]  /*3c00*/  F2FP.BF16.F32.PACK_AB R35, RZ, R35 ;  /* 0x00000023ff23723e */ /* 0x000fe200000010ff */
[----:B------:R-:W-:Y:S01]  /*3c10*/  FMUL R46, R46, R0 ;  /* 0x000000002e2e7220 */ /* 0x000fe20000400000 */
[----:B------:R-:W-:Y:S01]  /*3c20*/  F2FP.BF16.F32.PACK_AB R36, RZ, R36 ;  /* 0x00000024ff24723e */ /* 0x000fe200000010ff */
[----:B------:R-:W-:Y:S01]  /*3c30*/  FMUL R47, R47, R0 ;  /* 0x000000002f2f7220 */ /* 0x000fe20000400000 */
[----:B------:R-:W-:Y:S01]  /*3c40*/  F2FP.BF16.F32.PACK_AB R37, RZ, R37 ;  /* 0x00000025ff25723e */ /* 0x000fe200000010ff */
[--C-:B0-----:R-:W-:Y:S01]  /*3c50*/  @P2 IMAD.MOV.U32 R4, RZ, RZ, R60.reuse ;  /* 0x000000ffff042224 */ /* 0x101fe200078e003c */
[----:B------:R-:W-:Y:S01]  /*3c60*/  F2FP.BF16.F32.PACK_AB R38, RZ, R38 ;  /* 0x00000026ff26723e */ /* 0x000fe200000010ff */
[--C-:B------:R-:W-:Y:S01]  /*3c70*/  @P2 IMAD.MOV.U32 R5, RZ, RZ, R61.reuse ;  /* 0x000000ffff052224 */ /* 0x100fe200078e003d */
[----:B------:R-:W-:Y:S01]  /*3c80*/  F2FP.BF16.F32.PACK_AB R39, RZ, R39 ;  /* 0x00000027ff27723e */ /* 0x000fe200000010ff */
[----:B------:R-:W-:Y:S01]  /*3c90*/  FMUL R48, R48, R0 ;  /* 0x0000000030307220 */ /* 0x000fe20000400000 */
[----:B------:R-:W-:Y:S01]  /*3ca0*/  F2FP.BF16.F32.PACK_AB R40, RZ, R40 ;  /* 0x00000028ff28723e */ /* 0x000fe200000010ff */
[-C--:B------:R-:W-:Y:S01]  /*3cb0*/  FMUL R49, R49, R0.reuse ;  /* 0x0000000031317220 */ /* 0x080fe20000400000 */
[----:B------:R0:W-:Y:S01]  /*3cc0*/  @P2 STG.E.U16 desc[UR12][R4.64+0x12], R31 ;  /* 0x0000121f04002986 */ /* 0x0001e2000c10150c */
[----:B------:R-:W-:Y:S01]  /*3cd0*/  ISETP.GT.AND P2, PT, R7, 0x18, PT ;  /* 0x000000180700780c */ /* 0x000fe20003f44270 */
[-C--:B------:R-:W-:Y:S01]  /*3ce0*/  FMUL R50, R50, R0.reuse ;  /* 0x0000000032327220 */ /* 0x080fe20000400000 */
[----:B------:R-:W-:Y:S01]  /*3cf0*/  F2FP.BF16.F32.PACK_AB R41, RZ, R41 ;  /* 0x00000029ff29723e */ /* 0x000fe200000010ff */
[----:B------:R-:W-:Y:S01]  /*3d00*/  @P4 STG.E.U16 desc[UR12][R2.64+0x20], R32 ;  /* 0x0000202002004986 */ /* 0x000fe2000c10150c */
[C---:B------:R-:W-:Y:S01]  /*3d10*/  ISETP.GT.AND P4, PT, R8.reuse, RZ, P2 ;  /* 0x000000ff0800720c */ /* 0x040fe20001784270 */
[----:B------:R-:W-:Y:S01]  /*3d20*/  FMUL R51, R51, R0 ;  /* 0x0000000033337220 */ /* 0x000fe20000400000 */
[----:B------:R-:W-:Y:S01]  /*3d30*/  F2FP.BF16.F32.PACK_AB R42, RZ, R42 ;  /* 0x0000002aff2a723e */ /* 0x000fe200000010ff */
[----:B------:R-:W-:Y:S01]  /*3d40*/  @P5 STG.E.U16 desc[UR12][R2.64+0x22], R33 ;  /* 0x0000222102005986 */ /* 0x000fe2000c10150c */
[----:B------:R-:W-:Y:S01]  /*3d50*/  ISETP.GT.AND P5, PT, R8, RZ, P3 ;  /* 0x000000ff0800720c */ /* 0x000fe20001fa4270 */
[----:B------:R-:W-:Y:S01]  /*3d60*/  FMUL R52, R52, R0 ;  /* 0x0000000034347220 */ /* 0x000fe20000400000 */
[----:B------:R-:W-:Y:S01]  /*3d70*/  F2FP.BF16.F32.PACK_AB R43, RZ, R43 ;  /* 0x0000002bff2b723e */ /* 0x000fe200000010ff */
[----:B0-----:R-:W-:Y:S01]  /*3d80*/  @P1 IMAD.MOV.U32 R4, RZ, RZ, R60 ;  /* 0x000000ffff041224 */ /* 0x001fe200078e003c */
[----:B------:R-:W-:Y:S01]  /*3d90*/  F2FP.BF16.F32.PACK_AB R44, RZ, R44 ;  /* 0x0000002cff2c723e */ /* 0x000fe200000010ff */
[----:B------:R-:W-:Y:S01]  /*3da0*/  @P1 IMAD.MOV.U32 R5, RZ, RZ, R61 ;  /* 0x000000ffff051224 */ /* 0x000fe200078e003d */
[----:B------:R-:W-:Y:S01]  /*3db0*/  F2FP.BF16.F32.PACK_AB R45, RZ, R45 ;  /* 0x0000002dff2d723e */ /* 0x000fe200000010ff */
[----:B------:R-:W-:Y:S01]  /*3dc0*/  FMUL R53, R53, R0 ;  /* 0x0000000035357220 */ /* 0x000fe20000400000 */
[----:B------:R-:W-:Y:S01]  /*3dd0*/  F2FP.BF16.F32.PACK_AB R46, RZ, R46 ;  /* 0x0000002eff2e723e */ /* 0x000fe200000010ff */
[-C--:B------:R-:W-:Y:S01]  /*3de0*/  FMUL R54, R54, R0.reuse ;  /* 0x0000000036367220 */ /* 0x080fe20000400000 */
[----:B------:R0:W-:Y:S01]  /*3df0*/  @P1 STG.E.U16 desc[UR12][R4.64+0x20], R34 ;  /* 0x0000202204001986 */ /* 0x0001e2000c10150c */
[C---:B------:R-:W-:Y:S01]  /*3e00*/  ISETP.GT.AND P1, PT, R8.reuse, 0x8, P2 ;  /* 0x000000080800780c */ /* 0x040fe20001724270 */
[----:B------:R-:W-:Y:S01]  /*3e10*/  FMUL R0, R55, R0 ;  /* 0x0000000037007220 */ /* 0x000fe20000400000 */
[----:B------:R-:W-:-:S02]  /*3e20*/  ISETP.GT.AND P2, PT, R8, 0x8, P3 ;  /* 0x000000080800780c */ /* 0x000fc40001f44270 */
[----:B------:R-:W-:Y:S02]  /*3e30*/  ISETP.GT.AND P3, PT, R7, 0x20, PT ;  /* 0x000000200700780c */ /* 0x000fe40003f64270 */
[----:B------:R-:W-:Y:S02]  /*3e40*/  F2FP.BF16.F32.PACK_AB R47, RZ, R47 ;  /* 0x0000002fff2f723e */ /* 0x000fe400000010ff */
[----:B------:R-:W-:Y:S02]  /*3e50*/  F2FP.BF16.F32.PACK_AB R48, RZ, R48 ;  /* 0x00000030ff30723e */ /* 0x000fe400000010ff */
[----:B------:R-:W-:Y:S01]  /*3e60*/  F2FP.BF16.F32.PACK_AB R49, RZ, R49 ;  /* 0x00000031ff31723e */ /* 0x000fe200000010ff */
[----:B0-----:R-:W-:Y:S01]  /*3e70*/  @P0 IMAD.MOV.U32 R4, RZ, RZ, R60 ;  /* 0x000000ffff040224 */ /* 0x001fe200078e003c */
[----:B------:R-:W-:Y:S01]  /*3e80*/  F2FP.BF16.F32.PACK_AB R50, RZ, R50 ;  /* 0x00000032ff32723e */ /* 0x000fe200000010ff */
[----:B------:R-:W-:Y:S01]  /*3e90*/  @P0 IMAD.MOV.U32 R5, RZ, RZ, R61 ;  /* 0x000000ffff050224 */ /* 0x000fe200078e003d */
[----:B------:R-:W-:-:S02]  /*3ea0*/  F2FP.BF16.F32.PACK_AB R51, RZ, R51 ;  /* 0x00000033ff33723e */ /* 0x000fc400000010ff */
[----:B------:R-:W-:Y:S02]  /*3eb0*/  F2FP.BF16.F32.PACK_AB R52, RZ, R52 ;  /* 0x00000034ff34723e */ /* 0x000fe400000010ff */
[----:B------:R0:W-:Y:S01]  /*3ec0*/  @P0 STG.E.U16 desc[UR12][R4.64+0x22], R35 ;  /* 0x0000222304000986 */ /* 0x0001e2000c10150c */
[----:B------:R-:W-:Y:S02]  /*3ed0*/  ISETP.GT.AND P0, PT, R7, 0x21, PT ;  /* 0x000000210700780c */ /* 0x000fe40003f04270 */
[----:B------:R-:W-:Y:S01]  /*3ee0*/  F2FP.BF16.F32.PACK_AB R53, RZ, R53 ;  /* 0x00000035ff35723e */ /* 0x000fe200000010ff */
[----:B------:R-:W-:Y:S01]  /*3ef0*/  @P4 STG.E.U16 desc[UR12][R2.64+0x30], R36 ;  /* 0x0000302402004986 */ /* 0x000fe2000c10150c */
[C---:B------:R-:W-:Y:S02]  /*3f00*/  ISETP.GT.AND P4, PT, R8.reuse, RZ, P3 ;  /* 0x000000ff0800720c */ /* 0x040fe40001f84270 */
[----:B------:R-:W-:Y:S01]  /*3f10*/  F2FP.BF16.F32.PACK_AB R54, RZ, R54 ;  /* 0x00000036ff36723e */ /* 0x000fe200000010ff */
[----:B------:R-:W-:Y:S01]  /*3f20*/  @P5 STG.E.U16 desc[UR12][R2.64+0x32], R37 ;  /* 0x0000322502005986 */ /* 0x000fe2000c10150c */
[----:B------:R-:W-:-:S02]  /*3f30*/  ISETP.GT.AND P5, PT, R8, RZ, P0 ;  /* 0x000000ff0800720c */ /* 0x000fc400007a4270 */
[----:B------:R-:W-:Y:S01]  /*3f40*/  ISETP.GT.AND P0, PT, R8, 0x8, P0 ;  /* 0x000000080800780c */ /* 0x000fe20000704270 */
[----:B0-----:R-:W-:Y:S02]  /*3f50*/  @P1 IMAD.MOV.U32 R4, RZ, RZ, R60 ;  /* 0x000000ffff041224 */ /* 0x001fe400078e003c */
[----:B------:R-:W-:-:S05]  /*3f60*/  @P1 IMAD.MOV.U32 R5, RZ, RZ, R61 ;  /* 0x000000ffff051224 */ /* 0x000fca00078e003d */
[----:B------:R0:W-:Y:S01]  /*3f70*/  @P1 STG.E.U16 desc[UR12][R4.64+0x30], R38 ;  /* 0x0000302604001986 */ /* 0x0001e2000c10150c */
[----:B------:R-:W-:Y:S02]  /*3f80*/  ISETP.GT.AND P1, PT, R8, 0x8, P3 ;  /* 0x000000080800780c */ /* 0x000fe40001f24270 */
[----:B------:R-:W-:Y:S01]  /*3f90*/  ISETP.GT.AND P3, PT, R7, 0x30, PT ;  /* 0x000000300700780c */ /* 0x000fe20003f64270 */
[----:B0-----:R-:W-:Y:S02]  /*3fa0*/  @P2 IMAD.MOV.U32 R4, RZ, RZ, R60 ;  /* 0x000000ffff042224 */ /* 0x001fe400078e003c */
[----:B------:R-:W-:-:S05]  /*3fb0*/  @P2 IMAD.MOV.U32 R5, RZ, RZ, R61 ;  /* 0x000000ffff052224 */ /* 0x000fca00078e003d */
[----:B------:R0:W-:Y:S04]  /*3fc0*/  @P2 STG.E.U16 desc[UR12][R4.64+0x32], R39 ;  /* 0x0000322704002986 */ /* 0x0001e8000c10150c */
[----:B------:R-:W-:Y:S01]  /*3fd0*/  @P4 STG.E.U16 desc[UR12][R2.64+0x40], R40 ;  /* 0x0000402802004986 */ /* 0x000fe2000c10150c */
[----:B------:R-:W-:-:S03]  /*3fe0*/  ISETP.GT.AND P4, PT, R7, 0x28, PT ;  /* 0x000000280700780c */ /* 0x000fc60003f84270 */
[----:B------:R-:W-:Y:S01]  /*3ff0*/  @P5 STG.E.U16 desc[UR12][R2.64+0x42], R41 ;  /* 0x0000422902005986 */ /* 0x000fe2000c10150c */
[----:B------:R-:W-:Y:S02]  /*4000*/  ISETP.GT.AND P5, PT, R7, 0x29, PT ;  /* 0x000000290700780c */ /* 0x000fe40003fa4270 */
[C---:B------:R-:W-:Y:S01]  /*4010*/  ISETP.GT.AND P2, PT, R8.reuse, RZ, P4 ;  /* 0x000000ff0800720c */ /* 0x040fe20002744270 */
[----:B0-----:R-:W-:Y:S01]  /*4020*/  @P1 IMAD.MOV.U32 R4, RZ, RZ, R60 ;  /* 0x000000ffff041224 */ /* 0x001fe200078e003c */
[C---:B------:R-:W-:Y:S01]  /*4030*/  ISETP.GT.AND P6, PT, R8.reuse, RZ, P5 ;  /* 0x000000ff0800720c */ /* 0x040fe20002fc4270 */
[----:B------:R-:W-:Y:S01]  /*4040*/  @P1 IMAD.MOV.U32 R5, RZ, RZ, R61 ;  /* 0x000000ffff051224 */ /* 0x000fe200078e003d */
[----:B------:R-:W-:-:S04]  /*4050*/  ISETP.GT.AND P4, PT, R8, 0x8, P4 ;  /* 0x000000080800780c */ /* 0x000fc80002784270 */
[----:B------:R0:W-:Y:S01]  /*4060*/  @P1 STG.E.U16 desc[UR12][R4.64+0x40], R42 ;  /* 0x0000402a04001986 */ /* 0x0001e2000c10150c */
[----:B------:R-:W-:Y:S01]  /*4070*/  ISETP.GT.AND P1, PT, R7, 0x38, PT ;  /* 0x000000380700780c */ /* 0x000fe20003f24270 */
[----:B0-----:R-:W-:Y:S02]  /*4080*/  @P0 IMAD.MOV.U32 R4, RZ, RZ, R60 ;  /* 0x000000ffff040224 */ /* 0x001fe400078e003c */
[----:B------:R-:W-:-:S05]  /*4090*/  @P0 IMAD.MOV.U32 R5, RZ, RZ, R61 ;  /* 0x000000ffff050224 */ /* 0x000fca00078e003d */
[----:B------:R0:W-:Y:S01]  /*40a0*/  @P0 STG.E.U16 desc[UR12][R4.64+0x42], R43 ;  /* 0x0000422b04000986 */ /* 0x0001e2000c10150c */
[----:B------:R-:W-:-:S03]  /*40b0*/  ISETP.GT.AND P0, PT, R7, 0x39, PT ;  /* 0x000000390700780c */ /* 0x000fc60003f04270 */
[----:B------:R-:W-:Y:S01]  /*40c0*/  @P2 STG.E.U16 desc[UR12][R2.64+0x50], R44 ;  /* 0x0000502c02002986 */ /* 0x000fe2000c10150c */
[----:B------:R-:W-:-:S03]  /*40d0*/  ISETP.GT.AND P2, PT, R7, 0x31, PT ;  /* 0x000000310700780c */ /* 0x000fc60003f44270 */
[----:B------:R-:W-:Y:S01]  /*40e0*/  @P6 STG.E.U16 desc[UR12][R2.64+0x52], R45 ;  /* 0x0000522d02006986 */ /* 0x000fe2000c10150c */
[C---:B------:R-:W-:Y:S02]  /*40f0*/  ISETP.GT.AND P6, PT, R8.reuse, 0x8, P5 ;  /* 0x000000080800780c */ /* 0x040fe40002fc4270 */
[C---:B------:R-:W-:Y:S01]  /*4100*/  ISETP.GT.AND P5, PT, R8.reuse, RZ, P3 ;  /* 0x000000ff0800720c */ /* 0x040fe20001fa4270 */
[----:B0-----:R-:W-:Y:S01]  /*4110*/  @P4 IMAD.MOV.U32 R4, RZ, RZ, R60 ;  /* 0x000000ffff044224 */ /* 0x001fe200078e003c */
[----:B------:R-:W-:Y:S01]  /*4120*/  ISETP.GT.AND P3, PT, R8, 0x8, P3 ;  /* 0x000000080800780c */ /* 0x000fe20001f64270 */
[----:B------:R-:W-:-:S05]  /*4130*/  @P4 IMAD.MOV.U32 R5, RZ, RZ, R61 ;  /* 0x000000ffff054224 */ /* 0x000fca00078e003d */
[----:B------:R0:W-:Y:S01]  /*4140*/  @P4 STG.E.U16 desc[UR12][R4.64+0x50], R46 ;  /* 0x0000502e04004986 */ /* 0x0001e2000c10150c */
[C---:B------:R-:W-:Y:S02]  /*4150*/  ISETP.GT.AND P4, PT, R8.reuse, RZ, P2 ;  /* 0x000000ff0800720c */ /* 0x040fe40001784270 */
[----:B------:R-:W-:Y:S01]  /*4160*/  ISETP.GT.AND P2, PT, R8, 0x8, P2 ;  /* 0x000000080800780c */ /* 0x000fe20001744270 */
[----:B0-----:R-:W-:Y:S02]  /*4170*/  @P6 IMAD.MOV.U32 R4, RZ, RZ, R60 ;  /* 0x000000ffff046224 */ /* 0x001fe400078e003c */
[----:B------:R-:W-:-:S05]  /*4180*/  @P6 IMAD.MOV.U32 R5, RZ, RZ, R61 ;  /* 0x000000ffff056224 */ /* 0x000fca00078e003d */
[----:B------:R0:W-:Y:S01]  /*4190*/  @P6 STG.E.U16 desc[UR12][R4.64+0x52], R47 ;  /* 0x0000522f04006986 */ /* 0x0001e2000c10150c */
[C---:B------:R-:W-:Y:S02]  /*41a0*/  ISETP.GT.AND P6, PT, R8.reuse, RZ, P0 ;  /* 0x000000ff0800720c */ /* 0x040fe400007c4270 */
[C---:B------:R-:W-:Y:S01]  /*41b0*/  ISETP.GT.AND P0, PT, R8.reuse, 0x8, P0 ;  /* 0x000000080800780c */ /* 0x040fe20000704270 */
[----:B------:R-:W-:Y:S01]  /*41c0*/  @P5 STG.E.U16 desc[UR12][R2.64+0x60], R48 ;  /* 0x0000603002005986 */ /* 0x000fe2000c10150c */
[C---:B------:R-:W-:Y:S02]  /*41d0*/  ISETP.GT.AND P5, PT, R8.reuse, RZ, P1 ;  /* 0x000000ff0800720c */ /* 0x040fe40000fa4270 */
[----:B------:R-:W-:Y:S01]  /*41e0*/  ISETP.GT.AND P1, PT, R8, 0x8, P1 ;  /* 0x000000080800780c */ /* 0x000fe20000f24270 */
[----:B------:R-:W-:Y:S01]  /*41f0*/  @P4 STG.E.U16 desc[UR12][R2.64+0x62], R49 ;  /* 0x0000623102004986 */ /* 0x000fe2000c10150c */
[----:B0-----:R-:W-:Y:S02]  /*4200*/  @P3 IMAD.MOV.U32 R4, RZ, RZ, R60 ;  /* 0x000000ffff043224 */ /* 0x001fe400078e003c */
[----:B------:R-:W-:-:S05]  /*4210*/  @P3 IMAD.MOV.U32 R5, RZ, RZ, R61 ;  /* 0x000000ffff053224 */ /* 0x000fca00078e003d */
[----:B------:R0:W-:Y:S02]  /*4220*/  @P3 STG.E.U16 desc[UR12][R4.64+0x60], R50 ;  /* 0x0000603204003986 */ /* 0x0001e4000c10150c */
[----:B0-----:R-:W-:Y:S02]  /*4230*/  @P2 IMAD.MOV.U32 R4, RZ, RZ, R60 ;  /* 0x000000ffff042224 */ /* 0x001fe400078e003c */
[----:B------:R-:W-:-:S05]  /*4240*/  @P2 IMAD.MOV.U32 R5, RZ, RZ, R61 ;  /* 0x000000ffff052224 */ /* 0x000fca00078e003d */
[----:B------:R-:W-:Y:S04]  /*4250*/  @P2 STG.E.U16 desc[UR12][R4.64+0x62], R51 ;  /* 0x0000623304002986 */ /* 0x000fe8000c10150c */
[----:B------:R-:W-:Y:S04]  /*4260*/  @P5 STG.E.U16 desc[UR12][R2.64+0x70], R52 ;  /* 0x0000703402005986 */ /* 0x000fe8000c10150c */
[----:B------:R0:W-:Y:S02]  /*4270*/  @P6 STG.E.U16 desc[UR12][R2.64+0x72], R53 ;  /* 0x0000723502006986 */ /* 0x0001e4000c10150c */
[----:B0-----:R-:W-:-:S02]  /*4280*/  @P1 IMAD.MOV.U32 R2, RZ, RZ, R60 ;  /* 0x000000ffff021224 */ /* 0x001fc400078e003c */
[----:B------:R-:W-:-:S05]  /*4290*/  @P1 IMAD.MOV.U32 R3, RZ, RZ, R61 ;  /* 0x000000ffff031224 */ /* 0x000fca00078e003d */
[----:B------:R0:W-:Y:S01]  /*42a0*/  @P1 STG.E.U16 desc[UR12][R2.64+0x70], R54 ;  /* 0x0000703602001986 */ /* 0x0001e2000c10150c */
[----:B------:R-:W-:Y:S05]  /*42b0*/  @!P0 EXIT ;  /* 0x000000000000894d */ /* 0x000fea0003800000 */
[----:B------:R-:W-:-:S05]  /*42c0*/  F2FP.BF16.F32.PACK_AB R0, RZ, R0 ;  /* 0x00000000ff00723e */ /* 0x000fca00000010ff */
[----:B------:R-:W-:Y:S01]  /*42d0*/  STG.E.U16 desc[UR12][R60.64+0x72], R0 ;  /* 0x000072003c007986 */ /* 0x000fe2000c10150c */
[----:B------:R-:W-:Y:S05]  /*42e0*/  EXIT ;  /* 0x000000000000794d */ /* 0x000fea0003800000 */
.L_x_10:
[----:B------:R-:W-:-:S13]  /*42f0*/  ISETP.NE.AND P0, PT, R9, RZ, PT ;  /* 0x000000ff0900720c */ /* 0x000fda0003f05270 */
[----:B------:R-:W-:Y:S05]  /*4300*/  @P0 EXIT ;  /* 0x000000000000094d */ /* 0x000fea0003800000 */
[----:B------:R-:W-:Y:S01]  /*4310*/  ELECT P0, URZ, PT ;  /* 0x00000000003f782f */ /* 0x000fe20003800000 */
[----:B------:R-:W-:-:S12]  /*4320*/  BSSY B0, `(.L_x_83) ;  /* 0x000006f000007945 */ /* 0x000fd80003800000 */
[----:B------:R-:W-:Y:S05]  /*4330*/  @!P0 BRA `(.L_x_84) ;  /* 0x0000000400b48947 */ /* 0x000fea0003800000 */
[----:B------:R-:W-:Y:S02]  /*4340*/  ISETP.GE.AND P0, PT, R16, 0x1, PT ;  /* 0x000000011000780c */ /* 0x000fe40003f06270 */
[----:B-----5:R-:W-:-:S04]  /*4350*/  SHF.R.S32.HI R0, RZ, 0x1f, R7 ;  /* 0x0000001fff007819 */ /* 0x020fc80000011407 */
[----:B0-----:R-:W-:-:S07]  /*4360*/  LEA.HI R2, R0, R7, RZ, 0x7 ;  /* 0x0000000700027211 */ /* 0x001fce00078f38ff */
[----:B------:R-:W-:Y:S05]  /*4370*/  @!P0 BRA `(.L_x_84) ;  /* 0x0000000400a48947 */ /* 0x000fea0003800000 */
[----:B------:R-:W0:Y:S01]  /*4380*/  S2R R11, SR_CTAID.X ;  /* 0x00000000000b7919 */ /* 0x000e220000002500 */
[----:B------:R-:W1:Y:S01]  /*4390*/  LDC.64 R8, c[0x0][0x4f8] ;  /* 0x00013e00ff087b82 */ /* 0x000e620000000a00 */
[----:B------:R-:W-:Y:S01]  /*43a0*/  LOP3.LUT R2, R2, 0xffffff80, RZ, 0xc0, !PT ;  /* 0xffffff8002027812 */ /* 0x000fe200078ec0ff */
[----:B------:R-:W-:Y:S01]  /*43b0*/  ULDC.64 UR4, c[0x0][0x4c0] ;  /* 0x0001300000047ab9 */ /* 0x000fe20000000a00 */
[C---:B------:R-:W-:Y:S01]  /*43c0*/  LOP3.LUT P0, RZ, R7.reuse, 0x1f, RZ, 0xc0, !PT ;  /* 0x0000001f07ff7812 */ /* 0x040fe2000780c0ff */
[----:B------:R-:W-:Y:S01]  /*43d0*/  VIADD R15, R10, 0x1 ;  /* 0x000000010a0f7836 */ /* 0x000fe20000000000 */
[----:B------:R-:W-:Y:S01]  /*43e0*/  LOP3.LUT R13, R4, 0x2, RZ, 0xfc, !PT ;  /* 0x00000002040d7812 */ /* 0x000fe200078efcff */
[----:B------:R-:W-:Y:S02]  /*43f0*/  IMAD.IADD R2, R7, 0x1, -R2 ;  /* 0x0000000107027824 */ /* 0x000fe400078e0a02 */
[----:B------:R-:W2:Y:S01]  /*4400*/  LDC R0, c[0x0][0x500] ;  /* 0x00014000ff007b82 */ /* 0x000ea20000000800 */
[----:B------:R-:W-:-:S02]  /*4410*/  IMAD.MOV.U32 R14, RZ, RZ, RZ ;  /* 0x000000ffff0e7224 */ /* 0x000fc400078e00ff */
[C---:B------:R-:W-:Y:S02]  /*4420*/  ISETP.NE.AND P2, PT, R2.reuse, RZ, PT ;  /* 0x000000ff0200720c */ /* 0x040fe40003f45270 */
[----:B------:R-:W-:Y:S01]  /*4430*/  ISETP.NE.OR P0, PT, R2, RZ, !P0 ;  /* 0x000000ff0200720c */ /* 0x000fe20004705670 */
[----:B------:R-:W-:Y:S02]  /*4440*/  IMAD.MOV.U32 R2, RZ, RZ, RZ ;  /* 0x000000ffff027224 */ /* 0x000fe400078e00ff */
[----:B-1----:R-:W-:Y:S01]  /*4450*/  IMAD R8, R5, UR4, R8 ;  /* 0x0000000405087c24 */ /* 0x002fe2000f8e0208 */
[----:B------:R-:W-:Y:S01]  /*4460*/  ULDC UR4, c[0x0][0x4c8] ;  /* 0x0001320000047ab9 */ /* 0x000fe20000000800 */
[----:B------:R-:W-:Y:S02]  /*4470*/  IMAD R9, R22, UR5, R9 ;  /* 0x0000000516097c24 */ /* 0x000fe4000f8e0209 */
[----:B------:R-:W-:Y:S02]  /*4480*/  IMAD.SHL.U32 R5, R6, 0x40, RZ ;  /* 0x0000004006057824 */ /* 0x000fe400078e00ff */
[----:B0-----:R-:W-:-:S02]  /*4490*/  IMAD.SHL.U32 R11, R11, 0x40, RZ ;  /* 0x000000400b0b7824 */ /* 0x001fc400078e00ff */
[----:B--2---:R-:W-:Y:S02]  /*44a0*/  IMAD R12, R3, UR4, R0 ;  /* 0x00000004030c7c24 */ /* 0x004fe4000f8e0200 */
[----:B------:R-:W-:-:S07]  /*44b0*/  IMAD.MOV.U32 R0, RZ, RZ, 0x1 ;  /* 0x00000001ff007424 */ /* 0x000fce00078e00ff */
.L_x_88:
[----:B------:R-:W0:Y:S01]  /*44c0*/  S2R R6, SR_CgaCtaId ;  /* 0x0000000000067919 */ /* 0x000e220000008800 */
[----:B------:R-:W-:-:S04]  /*44d0*/  MOV R3, 0x400 ;  /* 0x0000040000037802 */ /* 0x000fc80000000f00 */
[----:B0-----:R-:W-:Y:S02]  /*44e0*/  LEA R7, R6, R3, 0x18 ;  /* 0x0000000306077211 */ /* 0x001fe400078ec0ff */
[----:B------:R-:W-:-:S03]  /*44f0*/  SHF.L.U32 R3, R0, 0x1f, RZ ;  /* 0x0000001f00037819 */ /* 0x000fc600000006ff */
[----:B------:R-:W-:-:S07]  /*4500*/  IMAD R6, R2, 0x8, R7 ;  /* 0x0000000802067824 */ /* 0x000fce00078e0207 */
.L_x_85:
[----:B0-----:R0:W1:Y:S02]  /*4510*/  SYNCS.PHASECHK.TRANS64.TRYWAIT P1, [R6+URZ+0x38070], R3 ;  /* 0x03807003060075a7 */ /* 0x001064000802017f */
[----:B-1----:R-:W-:Y:S05]  /*4520*/  @!P1 NANOSLEEP.SYNCS 0x989680 ;  /* 0x009896800000995d */ /* 0x002fea0003900000 */
[----:B------:R-:W1:Y:S02]  /*4530*/  @!P1 SYNCS.PHASECHK.TRANS64 P1, [R6+URZ+0x38070], R3 ;  /* 0x03807003060095a7 */ /* 0x000e64000802007f */
[----:B-1----:R-:W-:Y:S05]  /*4540*/  @!P1 BRA `(.L_x_85) ;  /* 0xfffffffc00f09947 */ /* 0x002fea000383ffff */
[----:B0-----:R-:W0:Y:S02]  /*4550*/  @!P2 LDC R3, c[0x0][0x580] ;  /* 0x00016000ff03ab82 */ /* 0x001e240000000800 */
[----:B0-----:R0:W-:Y:S02]  /*4560*/  @!P2 SYNCS.ARRIVE.TRANS64 RZ, [R6+URZ+0x38000], R3 ;  /* 0x0380000306ffa9a7 */ /* 0x0011e4000800003f */
[----:B0-----:R-:W-:-:S04]  /*4570*/  PRMT R3, R13, 0x9910, RZ ;  /* 0x000099100d037816 */ /* 0x001fc800000000ff */
[----:B------:R-:W-:-:S13]  /*4580*/  ISETP.NE.AND P1, PT, R3, 0x2, PT ;  /* 0x000000020300780c */ /* 0x000fda0003f25270 */
[----:B------:R-:W-:Y:S05]  /*4590*/  @P1 BRA `(.L_x_86) ;  /* 0x0000000000041947 */ /* 0x000fea0003800000 */
[----:B------:R-:W-:Y:S01]  /*45a0*/  BPT.TRAP 0x1 ;  /* 0x000000040000795c */ /* 0x000fe20000300000 */
.L_x_86:
[----:B------:R-:W-:Y:S05]  /*45b0*/  @P0 BRA `(.L_x_87) ;  /* 0x0000000000040947 */ /* 0x000fea0003800000 */
[----:B------:R-:W-:Y:S01]  /*45c0*/  BPT.TRAP 0x1 ;  /* 0x000000040000795c */ /* 0x000fe20000300000 */
.L_x_87:
[----:B------:R-:W-:Y:S01]  /*45d0*/  ULDC UR6, c[0x0][0x490] ;  /* 0x0001240000067ab9 */ /* 0x000fe20000000800 */
[----:B------:R-:W-:Y:S01]  /*45e0*/  R2UR UR15, R14 ;  /* 0x000000000e0f72ca */ /* 0x000fe200000e0000 */
[----:B------:R-:W-:Y:S01]  /*45f0*/  UISETP.NE.AND UP0, UPT, UR6, 0x1, UPT ;  /* 0x000000010600788c */ /* 0x000fe2000bf05270 */
[----:B------:R-:W-:Y:S01]  /*4600*/  R2UR UR10, R7 ;  /* 0x00000000070a72ca */ /* 0x000fe200000e0000 */
[----:B------:R-:W-:Y:S01]  /*4610*/  ULDC UR22, c[0x0][0x49c] ;  /* 0x0001270000167ab9 */ /* 0x000fe20000000800 */
[----:B------:R-:W-:Y:S01]  /*4620*/  ULDC UR23, c[0x0][0x4a8] ;  /* 0x00012a0000177ab9 */ /* 0x000fe20000000800 */
[----:B------:R-:W-:Y:S01]  /*4630*/  UISETP.NE.AND UP1, UPT, UR22, 0x1, UPT ;  /* 0x000000011600788c */ /* 0x000fe2000bf25270 */
[----:B------:R-:W-:Y:S01]  /*4640*/  R2UR UR11, R6 ;  /* 0x00000000060b72ca */ /* 0x000fe200000e0000 */
[----:B------:R-:W-:Y:S01]  /*4650*/  UIADD3 UR21, -UR6, URZ, URZ ;  /* 0x0000003f06157290 */ /* 0x000fe2000fffe13f */
[----:B------:R-:W-:Y:S01]  /*4660*/  IMAD.U32 R3, R9, 0x20, R8 ;  /* 0x0000002009037824 */ /* 0x000fe200078e0008 */
[----:B------:R-:W-:Y:S01]  /*4670*/  ULDC.64 UR26, c[0x0][0x198] ;  /* 0x00006600001a7ab9 */ /* 0x000fe20000000a00 */
[----:B------:R-:W-:Y:S01]  /*4680*/  VIADD R15, R15, 0xffffffff ;  /* 0xffffffff0f0f7836 */ /* 0x000fe20000000000 */
[----:B------:R-:W-:Y:S01]  /*4690*/  R2UR UR29, R5 ;  /* 0x00000000051d72ca */ /* 0x000fe200000e0000 */
[----:B------:R-:W-:Y:S01]  /*46a0*/  @UP0 ULDC UR4, c[0x0][0x494] ;  /* 0x0001250000040ab9 */ /* 0x000fe20000000800 */
[----:B------:R-:W-:Y:S01]  /*46b0*/  @UP0 ULDC UR7, c[0x0][0x498] ;  /* 0x0001260000070ab9 */ /* 0x000fe20000000800 */
[----:B------:R-:W-:Y:S01]  /*46c0*/  UIMAD.WIDE.U32 UR4, UR15, UR4, URZ ;  /* 0x000000040f0472a5 */ /* 0x000fe2000f8e003f */
[----:B------:R-:W-:Y:S01]  /*46d0*/  IMAD.U32 R3, R12, 0x400, R3 ;  /* 0x000004000c037824 */ /* 0x000fe200078e0003 */
[----:B------:R-:W-:Y:S01]  /*46e0*/  @UP1 ULDC.64 UR8, c[0x0][0x4a0] ;  /* 0x0001280000081ab9 */ /* 0x000fe20000000a00 */
[----:B------:R-:W-:Y:S01]  /*46f0*/  ISETP.GT.AND P3, PT, R15, 0x1, PT ;  /* 0x000000010f00780c */ /* 0x000fe20003f64270 */
[----:B------:R-:W-:Y:S01]  /*4700*/  @UP0 USHF.R.U32.HI UR15, URZ, UR7, UR5 ;  /* 0x000000073f0f0299 */ /* 0x000fe20008011605 */
[C---:B------:R-:W-:Y:S01]  /*4710*/  R2UR UR7, R14.reuse ;  /* 0x000000000e0772ca */ /* 0x040fe200000e0000 */
[----:B------:R-:W-:Y:S01]  /*4720*/  UISETP.NE.AND UP0, UPT, UR23, 0x1, UPT ;  /* 0x000000011700788c */ /* 0x000fe2000bf05270 */
[----:B------:R-:W-:Y:S01]  /*4730*/  VIADD R14, R14, 0x40 ;  /* 0x000000400e0e7836 */ /* 0x000fe20000000000 */
[----:B------:R-:W-:Y:S01]  /*4740*/  UIMAD.WIDE.U32 UR4, UR15, UR8, URZ ;  /* 0x000000080f0472a5 */ /* 0x000fe2000f8e003f */
[----:B------:R-:W-:-:S02]  /*4750*/  ULDC UR24, c[0x0][0x4cc] ;  /* 0x0001330000187ab9 */ /* 0x000fc40000000800 */
[----:B------:R-:W-:Y:S01]  /*4760*/  UMOV UR20, UR15 ;  /* 0x0000000f00147c82 */ /* 0x000fe20008000000 */
[----:B------:R-:W-:Y:S02]  /*4770*/  @UP1 USHF.R.U32.HI UR20, URZ, UR9, UR5 ;  /* 0x000000093f141299 */ /* 0x000fe40008011605 */
[----:B------:R-:W-:Y:S01]  /*4780*/  UIADD3 UR5, UR11, 0x38000, URZ ;  /* 0x000380000b057890 */ /* 0x000fe2000fffe03f */
[C---:B------:R-:W-:Y:S01]  /*4790*/  R2UR UR4, R2.reuse ;  /* 0x00000000020472ca */ /* 0x040fe200000e0000 */
[----:B------:R-:W-:Y:S01]  /*47a0*/  UIADD3 UR18, UP1, UR26, 0xf0, URZ ;  /* 0x000000f01a127890 */ /* 0x000fe2000ff3e03f */
[----:B------:R-:W-:Y:S01]  /*47b0*/  VIADD R2, R2, 0x1 ;  /* 0x0000000102027836 */ /* 0x000fe20000000000 */
[----:B------:R-:W-:Y:S01]  /*47c0*/  @UP0 ULDC UR6, c[0x0][0x4b0] ;  /* 0x00012c0000060ab9 */ /* 0x000fe20000000800 */
[----:B------:R-:W-:Y:S01]  /*47d0*/  UMOV UR14, UR20 ;  /* 0x00000014000e7c82 */ /* 0x000fe20008000000 */
[----:B------:R-:W-:Y:S02]  /*47e0*/  UIMAD UR21, UR15, UR21, UR7 ;  /* 0x000000150f1572a4 */ /* 0x000fe4000f8e0207 */
[----:B------:R-:W-:Y:S01]  /*47f0*/  UIADD3 UR26, UP2, UR26, 0x1f0, URZ ;  /* 0x000001f01a1a7890 */ /* 0x000fe2000ff5e03f */
[C---:B------:R-:W-:Y:S01]  /*4800*/  ISETP.NE.AND P1, PT, R2.reuse, 0xe, PT ;  /* 0x0000000e0200780c */ /* 0x040fe20003f25270 */
[----:B------:R-:W-:Y:S01]  /*4810*/  ULDC UR25, c[0x0][0x4ec] ;  /* 0x00013b0000197ab9 */ /* 0x000fe20000000800 */
[----:B------:R-:W-:Y:S01]  /*4820*/  ULDC.64 UR12, c[0x0][0x4d0] ;  /* 0x00013400000c7ab9 */ /* 0x000fe20000000a00 */
[----:B------:R-:W-:Y:S01]  /*4830*/  ULDC.64 UR8, c[0x0][0x4f0] ;  /* 0x00013c0000087ab9 */ /* 0x000fe20000000a00 */
[----:B------:R-:W-:Y:S01]  /*4840*/  UIADD3.X UR19, URZ, UR27, URZ, UP1, !UPT ;  /* 0x0000001b3f137290 */ /* 0x000fe20008ffe43f */
[----:B------:R-:W-:Y:S01]  /*4850*/  SEL R2, R2, RZ, P1 ;  /* 0x000000ff02027207 */ /* 0x000fe20000800000 */
[----:B------:R-:W-:-:S02]  /*4860*/  ULEA UR4, UR4, UR10, 0xd ;  /* 0x0000000a04047291 */ /* 0x000fc4000f8e683f */
[----:B------:R-:W-:Y:S01]  /*4870*/  UIADD3.X UR27, URZ, UR27, URZ, UP2, !UPT ;  /* 0x0000001b3f1b7290 */ /* 0x000fe200097fe43f */
[----:B------:R-:W-:Y:S01]  /*4880*/  @UP0 ULDC UR10, c[0x0][0x4ac] ;  /* 0x00012b00000a0ab9 */ /* 0x000fe20000000800 */
[----:B------:R-:W-:Y:S02]  /*4890*/  UIADD3 UR28, UR4, 0x1c000, URZ ;  /* 0x0001c000041c7890 */ /* 0x000fe4000fffe03f */
[----:B------:R-:W-:Y:S02]  /*48a0*/  UIMAD.WIDE.U32 UR10, UR20, UR10, URZ ;  /* 0x0000000a140a72a5 */ /* 0x000fe4000f8e003f */
[----:B------:R-:W-:Y:S02]  /*48b0*/  UIMAD UR21, UR21, UR24, UR25 ;  /* 0x00000018151572a4 */ /* 0x000fe4000f8e0219 */
[----:B------:R-:W-:Y:S01]  /*48c0*/  @UP0 USHF.R.U32.HI UR14, URZ, UR6, UR11 ;  /* 0x000000063f0e0299 */ /* 0x000fe2000801160b */
[----:B------:R-:W-:Y:S01]  /*48d0*/  R2UR UR6, R11 ;  /* 0x000000000b0672ca */ /* 0x000fe200000e0000 */
[----:B------:R-:W-:-:S02]  /*48e0*/  UIADD3 UR11, -UR20, URZ, URZ ;  /* 0x0000003f140b7290 */ /* 0x000fc4000fffe13f */
[----:B------:R-:W-:Y:S02]  /*48f0*/  UIADD3 UR10, -UR14, URZ, URZ ;  /* 0x0000003f0e0a7290 */ /* 0x000fe4000fffe13f */
[----:B------:R-:W-:Y:S01]  /*4900*/  UIMAD UR11, UR22, UR11, UR15 ;  /* 0x0000000b160b72a4 */ /* 0x000fe2000f8e020f */
[----:B------:R-:W-:Y:S01]  /*4910*/  R2UR UR15, R3 ;  /* 0x00000000030f72ca */ /* 0x000fe200000e0000 */
[----:B------:R-:W-:Y:S01]  /*4920*/  UIMAD UR10, UR23, UR10, UR20 ;  /* 0x0000000a170a72a4 */ /* 0x000fe2000f8e0214 */
[----:B------:R-:W-:Y:S01]  /*4930*/  SEL R3, RZ, 0x1, P1 ;  /* 0x00000001ff037807 */ /* 0x000fe20000800000 */
[----:B------:R-:W-:Y:S02]  /*4940*/  UIMAD UR12, UR11, UR12, UR8 ;  /* 0x0000000c0b0c72a4 */ /* 0x000fe4000f8e0208 */
[----:B------:R-:W-:Y:S01]  /*4950*/  UIMAD UR13, UR10, UR13, UR9 ;  /* 0x0000000d0a0d72a4 */ /* 0x000fe2000f8e0209 */
[----:B------:R-:W-:Y:S01]  /*4960*/  LOP3.LUT R0, R0, R3, RZ, 0x3c, !PT ;  /* 0x0000000300007212 */ /* 0x000fe200078e3cff */
[----:B------:R-:W-:Y:S01]  /*4970*/  UMOV UR16, 0x0 ;  /* 0x0000000000107882 */ /* 0x000fe20000000000 */
[----:B------:R-:W-:Y:S01]  /*4980*/  UMOV UR17, 0x10000000 ;  /* 0x1000000000117882 */ /* 0x000fe20000000000 */
[----:B------:R-:W-:Y:S01]  /*4990*/  UMOV UR10, UR29 ;  /* 0x0000001d000a7c82 */ /* 0x000fe20008000000 */
[----:B------:R-:W-:Y:S01]  /*49a0*/  UMOV UR9, UR5 ;  /* 0x0000000500097c82 */ /* 0x000fe20008000000 */
[----:B------:R-:W-:Y:S01]  /*49b0*/  UMOV UR8, UR28 ;  /* 0x0000001c00087c82 */ /* 0x000fe20008000000 */
[----:B------:R-:W-:Y:S01]  /*49c0*/  UMOV UR11, UR21 ;  /* 0x00000015000b7c82 */ /* 0x000fe20008000000 */
[----:B------:R-:W-:Y:S01]  /*49d0*/  UPRMT UR15, UR15, 0x5410, URZ ;  /* 0x000054100f0f7896 */ /* 0x000fe2000800003f */
[----:B------:R1:W-:Y:S08]  /*49e0*/  UTMALDG.2D [UR4], [UR18], desc[UR16] ;  /* 0x00001004120075b4 */ /* 0x0003f00008009000 */
[----:B------:R1:W-:Y:S02]  /*49f0*/  UTMALDG.5D.IM2COL [UR8], [UR26], UR15 ;  /* 0x000000081a0073b4 */ /* 0x0003e4000806000f */
[----:B-1----:R-:W-:Y:S05]  /*4a00*/  @P3 BRA `(.L_x_88) ;  /* 0xfffffff800ac3947 */ /* 0x002fea000383ffff */
.L_x_84:
[----:B------:R-:W-:Y:S05]  /*4a10*/  BSYNC B0 ;  /* 0x0000000000007941 */ /* 0x000fea0003800000 */
.L_x_83:
[----:B------:R-:W-:Y:S01]  /*4a20*/  ISETP.GE.U32.AND P0, PT, R10, 0xe, PT ;  /* 0x0000000e0a00780c */ /* 0x000fe20003f06070 */
[----:B------:R-:W-:-:S12]  /*4a30*/  IMAD.MOV.U32 R5, RZ, RZ, 0x1 ;  /* 0x00000001ff057424 */ /* 0x000fd800078e00ff */
[----:B------:R-:W-:Y:S05]  /*4a40*/  @!P0 BRA `(.L_x_89) ;  /* 0x00000000001c8947 */ /* 0x000fea0003800000 */
[----:B0----5:R-:W-:-:S05]  /*4a50*/  SHF.R.U32.HI R2, RZ, 0x1, R10 ;  /* 0x00000001ff027819 */ /* 0x021fca000001160a */
[----:B------:R-:W-:-:S05]  /*4a60*/  IMAD.WIDE.U32 R2, R2, -0x6db6db6d, RZ ;  /* 0x9249249302027825 */ /* 0x000fca00078e00ff */
[----:B------:R-:W-:-:S04]  /*4a70*/  SHF.R.U32.HI R0, RZ, 0x2, R3 ;  /* 0x00000002ff007819 */ /* 0x000fc80000011603 */
[----:B------:R-:W-:-:S04]  /*4a80*/  LOP3.LUT R0, R0, 0x1, RZ, 0xc0, !PT ;  /* 0x0000000100007812 */ /* 0x000fc800078ec0ff */
[----:B------:R-:W-:-:S04]  /*4a90*/  ISETP.NE.U32.AND P0, PT, R0, 0x1, PT ;  /* 0x000000010000780c */ /* 0x000fc80003f05070 */
[----:B------:R-:W-:-:S04]  /*4aa0*/  ISETP.NE.U32.AND.EX P0, PT, RZ, RZ, PT, P0 ;  /* 0x000000ffff00720c */ /* 0x000fc80003f05100 */
[----:B------:R-:W-:-:S09]  /*4ab0*/  SEL R5, RZ, 0x1, !P0 ;  /* 0x00000001ff057807 */ /* 0x000fd20004000000 */
.L_x_89:
[----:B------:R-:W-:Y:S05]  /*4ac0*/  WARPSYNC.ALL ;  /* 0x0000000000007948 */ /* 0x000fea0003800000 */
[----:B------:R-:W-:-:S13]  /*4ad0*/  ELECT P0, URZ, PT ;  /* 0x00000000003f782f */ /* 0x000fda0003800000 */
[----:B------:R-:W-:Y:S05]  /*4ae0*/  @!P0 EXIT ;  /* 0x000000000000894d */ /* 0x000fea0003800000 */
[----:B------:R-:W-:-:S04]  /*4af0*/  LOP3.LUT R4, R4, 0x2, RZ, 0xfc, !PT ;  /* 0x0000000204047812 */ /* 0x000fc800078efcff */
[----:B------:R-:W-:-:S13]  /*4b00*/  ISETP.NE.AND P0, PT, R4, 0x3, PT ;  /* 0x000000030400780c */ /* 0x000fda0003f05270 */
[----:B------:R-:W-:Y:S05]  /*4b10*/  @!P0 BRA `(.L_x_90) ;  /* 0x0000000000048947 */ /* 0x000fea0003800000 */
[----:B------:R-:W-:Y:S01]  /*4b20*/  BPT.TRAP 0x1 ;  /* 0x000000040000795c */ /* 0x000fe20000300000 */
.L_x_90:
[----:B------:R-:W1:Y:S01]  /*4b30*/  S2R R7, SR_CgaCtaId ;  /* 0x0000000000077919 */ /* 0x000e620000008800 */
[----:B0----5:R-:W-:Y:S02]  /*4b40*/  SHF.R.U32.HI R2, RZ, 0x1, R10 ;  /* 0x00000001ff027819 */ /* 0x021fe4000001160a */
[----:B------:R-:W-:-:S03]  /*4b50*/  MOV R0, 0x400 ;  /* 0x0000040000007802 */ /* 0x000fc60000000f00 */
[----:B------:R-:W-:-:S05]  /*4b60*/  IMAD.WIDE.U32 R2, R2, -0x6db6db6d, RZ ;  /* 0x9249249302027825 */ /* 0x000fca00078e00ff */
[----:B------:R-:W-:-:S05]  /*4b70*/  SHF.R.U32.HI R3, RZ, 0x2, R3 ;  /* 0x00000002ff037819 */ /* 0x000fca0000011603 */
[----:B------:R-:W-:Y:S01]  /*4b80*/  IMAD R3, R3, -0xe, R10 ;  /* 0xfffffff203037824 */ /* 0x000fe200078e020a */
[----:B-1----:R-:W-:Y:S02]  /*4b90*/  LEA R0, R7, R0, 0x18 ;  /* 0x0000000007007211 */ /* 0x002fe400078ec0ff */
[----:B------:R-:W-:-:S03]  /*4ba0*/  SHF.L.U32 R7, R5, 0x1f, RZ ;  /* 0x0000001f05077819 */ /* 0x000fc600000006ff */
[----:B------:R-:W-:-:S04]  /*4bb0*/  VIADD R0, R0, 0x38070 ;  /* 0x0003807000007836 */ /* 0x000fc80000000000 */
[----:B------:R-:W-:-:S07]  /*4bc0*/  IMAD R2, R3, 0x8, R0 ;  /* 0x0000000803027824 */ /* 0x000fce00078e0200 */
.L_x_91:
[----:B0-----:R0:W1:Y:S02]  /*4bd0*/  SYNCS.PHASECHK.TRANS64.TRYWAIT P0, [R2+URZ], R7 ;  /* 0x00000007020075a7 */ /* 0x001064000800017f */
[----:B-1----:R-:W-:Y:S05]  /*4be0*/  @!P0 NANOSLEEP.SYNCS 0x989680 ;  /* 0x009896800000895d */ /* 0x002fea0003900000 */
[----:B------:R-:W1:Y:S02]  /*4bf0*/  @!P0 SYNCS.PHASECHK.TRANS64 P0, [R2+URZ], R7 ;  /* 0x00000007020085a7 */ /* 0x000e64000800007f */
[----:B-1----:R-:W-:Y:S05]  /*4c00*/  @!P0 BRA `(.L_x_91) ;  /* 0xfffffffc00f08947 */ /* 0x002fea000383ffff */
[----:B------:R-:W-:-:S05]  /*4c10*/  VIADD R3, R3, 0x1 ;  /* 0x0000000103037836 */ /* 0x000fca0000000000 */
[----:B------:R-:W-:-:S04]  /*4c20*/  ISETP.NE.AND P0, PT, R3, 0xe, PT ;  /* 0x0000000e0300780c */ /* 0x000fc80003f05270 */
[----:B0-----:R-:W-:Y:S02]  /*4c30*/  SEL R2, RZ, 0x1, P0 ;  /* 0x00000001ff027807 */ /* 0x001fe40000000000 */
[----:B------:R-:W-:Y:S02]  /*4c40*/  SEL R3, R3, RZ, P0 ;  /* 0x000000ff03037207 */ /* 0x000fe40000000000 */
[----:B------:R-:W-:-:S03]  /*4c50*/  LOP3.LUT R7, R5, R2, RZ, 0x3c, !PT ;  /* 0x0000000205077212 */ /* 0x000fc600078e3cff */
[----:B------:R-:W-:Y:S01]  /*4c60*/  IMAD R2, R3, 0x8, R0 ;  /* 0x0000000803027824 */ /* 0x000fe200078e0200 */
[----:B------:R-:W-:-:S07]  /*4c70*/  SHF.L.U32 R5, R7, 0x1f, RZ ;  /* 0x0000001f07057819 */ /* 0x000fce00000006ff */
.L_x_92:
        /* <DEDUP_REMOVED lines=11> */
.L_x_93:
        /* <DEDUP_REMOVED lines=11> */
.L_x_94:
        /* <DEDUP_REMOVED lines=11> */
.L_x_95:
        /* <DEDUP_REMOVED lines=11> */
.L_x_96:
        /* <DEDUP_REMOVED lines=11> */
.L_x_97:
        /* <DEDUP_REMOVED lines=11> */
.L_x_98:
        /* <DEDUP_REMOVED lines=11> */
.L_x_99:
        /* <DEDUP_REMOVED lines=11> */
.L_x_100:
        /* <DEDUP_REMOVED lines=11> */
.L_x_101:
        /* <DEDUP_REMOVED lines=11> */
.L_x_102:
        /* <DEDUP_REMOVED lines=11> */
.L_x_103:
        /* <DEDUP_REMOVED lines=11> */
.L_x_104:
[----:B0-----:R0:W1:Y:S02]  /*54c0*/  SYNCS.PHASECHK.TRANS64.TRYWAIT P0, [R3+URZ], R0 ;  /* 0x00000000030075a7 */ /* 0x001064000800017f */
[----:B-1----:R-:W-:Y:S05]  /*54d0*/  @!P0 NANOSLEEP.SYNCS 0x989680 ;  /* 0x009896800000895d */ /* 0x002fea0003900000 */
[----:B------:R-:W1:Y:S02]  /*54e0*/  @!P0 SYNCS.PHASECHK.TRANS64 P0, [R3+URZ], R0 ;  /* 0x00000000030085a7 */ /* 0x000e64000800007f */
[----:B-1----:R-:W-:Y:S05]  /*54f0*/  @P0 EXIT ;  /* 0x000000000000094d */ /* 0x002fea0003800000 */
[----:B------:R-:W-:Y:S05]  /*5500*/  BRA `(.L_x_104) ;  /* 0xfffffffc00ec7947 */ /* 0x000fea000383ffff */
.L_x_105:
[----:B------:R-:W-:-:S00]  /*5510*/  BRA `(.L_x_105) ;  /* 0xfffffffc00fc7947 */ /* 0x000fc0000383ffff */
[----:B------:R-:W-:-:S00]  /*5520*/  NOP ;  /* 0x0000000000007918 */ /* 0x000fc00000000000 */
        /* <DEDUP_REMOVED lines=13> */
.L_x_106:


//--------------------- .nv.shared._ZN7cutlass13device_kernelINS_4conv6kernel13ConvUniversalINS1_16ConvProblemShapeILNS1_8OperatorE2ELi3EEENS1_10collective14CollectiveConvINS1_46MainloopSm90TmaGmmaWarpSpecializedImplicitGemmILS5_2ELi14ELi3EN4cute5tupleIJNSA_1CILi1EEESD_SD_EEENS1_36KernelImplicitTmaWarpSpecializedSm90ELi1EEENSB_IJNSC_ILi64EEENSB_IJSH_EEESI_EEENS_10bfloat16_tESK_NSA_8TiledMMAINSA_8MMA_AtomIJNSA_4SM904GMMA27MMA_64x64x16_F32BF16BF16_SSILNSO_5MajorE1ELSQ_1ELNSO_7ScaleInE1ELSR_1EEEEEENSA_6LayoutISE_NSB_IJNSC_ILi0EEESV_SV_EEEEENSB_IJNSA_10UnderscoreESY_SY_EEEEENS7_6detail26Sm90ImplicitGemmTileTraitsINSA_13SM90_TMA_LOADENSA_14ComposedLayoutINSA_7SwizzleILi3ELi4ELi3EEENSA_18smem_ptr_flag_bitsILi16EEENSU_INSB_IJNSB_IJSH_SD_EEENSB_IJNSC_ILi8EEES1A_EEENSB_IJSD_NSC_ILi14EEEEEEEEENSB_IJNSB_IJSD_SV_EEENSB_IJSH_NSC_ILi512EEEEEENSB_IJSV_NSC_ILi4096EEEEEEEEEEEEEvEENS12_INSA_20SM90_TMA_LOAD_IM2COLES1M_vEEEENS_8epilogue10collective6detail29Sm90TmaWarpSpecializedAdapterINS1S_15DefaultEpilogueISK_NSB_IJlNSB_IJSD_lllEEESV_EEES1X_NS1R_6thread17LinearCombinationISK_Li1EffLNS1Y_9ScaleType4KindE0ELNS_15FloatRoundStyleE2ESK_EENS_4gemm15EpilogueDefaultEEEEEvvEEEEvNT_6ParamsE --------------------------
	.section	.nv.shared._ZN7cutlass13device_kernelINS_4conv6kernel13ConvUniversalINS1_16ConvProblemShapeILNS1_8OperatorE2ELi3EEENS1_10collective14CollectiveConvINS1_46MainloopSm90TmaGmmaWarpSpecializedImplicitGemmILS5_2ELi14ELi3EN4cute5tupleIJNSA_1CILi1EEESD_SD_EEENS1_36KernelImplicitTmaWarpSpecializedSm90ELi1EEENSB_IJNSC_ILi64EEENSB_IJSH_EEESI_EEENS_10bfloat16_tESK_NSA_8TiledMMAINSA_8MMA_AtomIJNSA_4SM904GMMA27MMA_64x64x16_F32BF16BF16_SSILNSO_5MajorE1ELSQ_1ELNSO_7ScaleInE1ELSR_1EEEEEENSA_6LayoutISE_NSB_IJNSC_ILi0EEESV_SV_EEEEENSB_IJNSA_10UnderscoreESY_SY_EEEEENS7_6detail26Sm90ImplicitGemmTileTraitsINSA_13SM90_TMA_LOADENSA_14ComposedLayoutINSA_7SwizzleILi3ELi4ELi3EEENSA_18smem_ptr_flag_bitsILi16EEENSU_INSB_IJNSB_IJSH_SD_EEENSB_IJNSC_ILi8EEES1A_EEENSB_IJSD_NSC_ILi14EEEEEEEEENSB_IJNSB_IJSD_SV_EEENSB_IJSH_NSC_ILi512EEEEEENSB_IJSV_NSC_ILi4096EEEEEEEEEEEEEvEENS12_INSA_20SM90_TMA_LOAD_IM2COLES1M_vEEEENS_8epilogue10collective6detail29Sm90TmaWarpSpecializedAdapterINS1S_15DefaultEpilogueISK_NSB_IJlNSB_IJSD_lllEEESV_EEES1X_NS1R_6thread17LinearCombinationISK_Li1EffLNS1Y_9ScaleType4KindE0ELNS_15FloatRoundStyleE2ESK_EENS_4gemm15EpilogueDefaultEEEEEvvEEEEvNT_6ParamsE,"aw",@nobits
	.sectionflags	@""
	.align	16
	.zero		1024


//--------------------- .nv.shared.reserved.0     --------------------------
	.section	.nv.shared.reserved.0,"aw",@nobits
	.weak		__nv_reservedSMEM_offset_0_alias
	.size		__nv_reservedSMEM_offset_0_alias, 0, 0
	.other		__nv_reservedSMEM_offset_0_alias,@"STO_CUDA_RESERVED_SHARED STV_DEFAULT"
__nv_reservedSMEM_offset_0_alias:
	.zero		0


//--------------------- .nv.global                --------------------------
	.section	.nv.global,"aw",@nobits
.nv.global:
	.type		_ZN39_INTERNAL_181f7c4e_4_k_cu_4de0c575_27844cute1_E,@object
	.size		_ZN39_INTERNAL_181f7c4e_4_k_cu_4de0c575_27844cute1_E,(_ZN39_INTERNAL_181f7c4e_4_k_cu_4de0c575_27844cuda3std3__45__cpo6cbeginE - _ZN39_INTERNAL_181f7c4e_4_k_cu_4de0c575_27844cute1_E)
_ZN39_INTERNAL_181f7c4e_4_k_cu_4de0c575_27844cute1_E:
	.zero		1
	.type		_ZN39_INTERNAL_181f7c4e_4_k_cu_4de0c575_27844cuda3std3__45__cpo6cbeginE,@object
	.size		_ZN39_INTERNAL_181f7c4e_4_k_cu_4de0c575_27844cuda3std3__45__cpo6cbeginE,(_ZN39_INTERNAL_181f7c4e_4_k_cu_4de0c575_27844cuda3std3__48in_placeE - _ZN39_INTERNAL_181f7c4e_4_k_cu_4de0c575_27844cuda3std3__45__cpo6cbeginE)
_ZN39_INTERNAL_181f7c4e_4_k_cu_4de0c575_27844cuda3std3__45__cpo6cbeginE:
	.zero		1
	.type		_ZN39_INTERNAL_181f7c4e_4_k_cu_4de0c575_27844cuda3std3__48in_placeE,@object
	.size		_ZN39_INTERNAL_181f7c4e_4_k_cu_4de0c575_27844cuda3std3__48in_placeE,(_ZN39_INTERNAL_181f7c4e_4_k_cu_4de0c575_27844cuda3std6ranges3__45__cpo9iter_moveE - _ZN39_INTERNAL_181f7c4e_4_k_cu_4de0c575_27844cuda3std3__48in_placeE)
_ZN39_INTERNAL_181f7c4e_4_k_cu_4de0c575_27844cuda3std3__48in_placeE:
	.zero		1
	.type		_ZN39_INTERNAL_181f7c4e_4_k_cu_4de0c575_27844cuda3std6ranges3__45__cpo9iter_moveE,@object
	.size		_ZN39_INTERNAL_181f7c4e_4_k_cu_4de0c575_27844cuda3std6ranges3__45__cpo9iter_moveE,(_ZN39_INTERNAL_181f7c4e_4_k_cu_4de0c575_27844cuda3std3__45__cpo5beginE - _ZN39_INTERNAL_181f7c4e_4_k_cu_4de0c575_27844cuda3std6ranges3__45__cpo9iter_moveE)
_ZN39_INTERNAL_181f7c4e_4_k_cu_4de0c575_27844cuda3std6ranges3__45__cpo9iter_moveE:
	.zero		1
	.type		_ZN39_INTERNAL_181f7c4e_4_k_cu_4de0c575_27844cuda3std3__45__cpo5beginE,@object
	.size		_ZN39_INTERNAL_181f7c4e_4_k_cu_4de0c575_27844cuda3std3__45__cpo5beginE,(_ZN39_INTERNAL_181f7c4e_4_k_cu_4de0c575_27844cuda3std3__441_GLOBAL__N__181f7c4e_4_k_cu_4de0c575_27846ignoreE - _ZN39_INTERNAL_181f7c4e_4_k_cu_4de0c575_27844cuda3std3__45__cpo5beginE)
_ZN39_INTERNAL_181f7c4e_4_k_cu_4de0c575_27844cuda3std3__45__cpo5beginE:
	.zero		1
	.type		_ZN39_INTERNAL_181f7c4e_4_k_cu_4de0c575_27844cuda3std3__441_GLOBAL__N__181f7c4e_4_k_cu_4de0c575_27846ignoreE,@object
	.size		_ZN39_INTERNAL_181f7c4e_4_k_cu_4de0c575_27844cuda3std3__441_GLOBAL__N__181f7c4e_4_k_cu_4de0c575_27846ignoreE,(_ZN39_INTERNAL_181f7c4e_4_k_cu_4de0c575_27844cute7productE - _ZN39_INTERNAL_181f7c4e_4_k_cu_4de0c575_27844cuda3std3__441_GLOBAL__N__181f7c4e_4_k_cu_4de0c575_27846ignoreE)
_ZN39_INTERNAL_181f7c4e_4_k_cu_4de0c575_27844cuda3std3__441_GLOBAL__N__181f7c4e_4_k_cu_4de0c575_27846ignoreE:
	.zero		1
	.type		_ZN39_INTERNAL_181f7c4e_4_k_cu_4de0c575_27844cute7productE,@object
	.size		_ZN39_INTERNAL_181f7c4e_4_k_cu_4de0c575_27844cute7productE,(_ZN39_INTERNAL_181f7c4e_4_k_cu_4de0c575_27844cuda3std3__45__cpo3endE - _ZN39_INTERNAL_181f7c4e_4_k_cu_4de0c575_27844cute7productE)
_ZN39_INTERNAL_181f7c4e_4_k_cu_4de0c575_27844cute7productE:
	.zero		1
	.type		_ZN39_INTERNAL_181f7c4e_4_k_cu_4de0c575_27844cuda3std3__45__cpo3endE,@object
	.size		_ZN39_INTERNAL_181f7c4e_4_k_cu_4de0c575_27844cuda3std3__45__cpo3endE,(_ZN39_INTERNAL_181f7c4e_4_k_cu_4de0c575_27844cuda3std3__419piecewise_constructE - _ZN39_INTERNAL_181f7c4e_4_k_cu_4de0c575_27844cuda3std3__45__cpo3endE)
_ZN39_INTERNAL_181f7c4e_4_k_cu_4de0c575_27844cuda3std3__45__cpo3endE:
	.zero		1
	.type		_ZN39_INTERNAL_181f7c4e_4_k_cu_4de0c575_27844cuda3std3__419piecewise_constructE,@object
	.size		_ZN39_INTERNAL_181f7c4e_4_k_cu_4de0c575_27844cuda3std3__419piecewise_constructE,(_ZN39_INTERNAL_181f7c4e_4_k_cu_4de0c575_27844cuda3std3__45__cpo4cendE - _ZN39_INTERNAL_181f7c4e_4_k_cu_4de0c575_27844cuda3std3__419piecewise_constructE)
_ZN39_INTERNAL_181f7c4e_4_k_cu_4de0c575_27844cuda3std3__419piecewise_constructE:
	.zero		1
	.type		_ZN39_INTERNAL_181f7c4e_4_k_cu_4de0c575_27844cuda3std3__45__cpo4cendE,@object
	.size		_ZN39_INTERNAL_181f7c4e_4_k_cu_4de0c575_27844cuda3std3__45__cpo4cendE,(_ZN39_INTERNAL_181f7c4e_4_k_cu_4de0c575_27844cuda3std6ranges3__45__cpo4swapE - _ZN39_INTERNAL_181f7c4e_4_k_cu_4de0c575_27844cuda3std3__45__cpo4cendE)
_ZN39_INTERNAL_181f7c4e_4_k_cu_4de0c575_27844cuda3std3__45__cpo4cendE:
	.zero		1
	.type		_ZN39_INTERNAL_181f7c4e_4_k_cu_4de0c575_27844cuda3std6ranges3__45__cpo4swapE,@object
	.size		_ZN39_INTERNAL_181f7c4e_4_k_cu_4de0c575_27844cuda3std6ranges3__45__cpo4swapE,(.L_7 - _ZN39_INTERNAL_181f7c4e_4_k_cu_4de0c575_27844cuda3std6ranges3__45__cpo4swapE)
_ZN39_INTERNAL_181f7c4e_4_k_cu_4de0c575_27844cuda3std6ranges3__45__cpo4swapE:
	.zero		1
.L_7:


//--------------------- .nv.constant0._ZN7cutlass13device_kernelINS_4conv6kernel13ConvUniversalINS1_16ConvProblemShapeILNS1_8OperatorE2ELi3EEENS1_10collective14CollectiveConvINS1_46MainloopSm90TmaGmmaWarpSpecializedImplicitGemmILS5_2ELi14ELi3EN4cute5tupleIJNSA_1CILi1EEESD_SD_EEENS1_36KernelImplicitTmaWarpSpecializedSm90ELi1EEENSB_IJNSC_ILi64EEENSB_IJSH_EEESI_EEENS_10bfloat16_tESK_NSA_8TiledMMAINSA_8MMA_AtomIJNSA_4SM904GMMA27MMA_64x64x16_F32BF16BF16_SSILNSO_5MajorE1ELSQ_1ELNSO_7ScaleInE1ELSR_1EEEEEENSA_6LayoutISE_NSB_IJNSC_ILi0EEESV_SV_EEEEENSB_IJNSA_10UnderscoreESY_SY_EEEEENS7_6detail26Sm90ImplicitGemmTileTraitsINSA_13SM90_TMA_LOADENSA_14ComposedLayoutINSA_7SwizzleILi3ELi4ELi3EEENSA_18smem_ptr_flag_bitsILi16EEENSU_INSB_IJNSB_IJSH_SD_EEENSB_IJNSC_ILi8EEES1A_EEENSB_IJSD_NSC_ILi14EEEEEEEEENSB_IJNSB_IJSD_SV_EEENSB_IJSH_NSC_ILi512EEEEEENSB_IJSV_NSC_ILi4096EEEEEEEEEEEEEvEENS12_INSA_20SM90_TMA_LOAD_IM2COLES1M_vEEEENS_8epilogue10collective6detail29Sm90TmaWarpSpecializedAdapterINS1S_15DefaultEpilogueISK_NSB_IJlNSB_IJSD_lllEEESV_EEES1X_NS1R_6thread17LinearCombinationISK_Li1EffLNS1Y_9ScaleType4KindE0ELNS_15FloatRoundStyleE2ESK_EENS_4gemm15EpilogueDefaultEEEEEvvEEEEvNT_6ParamsE --------------------------
	.section	.nv.constant0._ZN7cutlass13device_kernelINS_4conv6kernel13ConvUniversalINS1_16ConvProblemShapeILNS1_8OperatorE2ELi3EEENS1_10collective14CollectiveConvINS1_46MainloopSm90TmaGmmaWarpSpecializedImplicitGemmILS5_2ELi14ELi3EN4cute5tupleIJNSA_1CILi1EEESD_SD_EEENS1_36KernelImplicitTmaWarpSpecializedSm90ELi1EEENSB_IJNSC_ILi64EEENSB_IJSH_EEESI_EEENS_10bfloat16_tESK_NSA_8TiledMMAINSA_8MMA_AtomIJNSA_4SM904GMMA27MMA_64x64x16_F32BF16BF16_SSILNSO_5MajorE1ELSQ_1ELNSO_7ScaleInE1ELSR_1EEEEEENSA_6LayoutISE_NSB_IJNSC_ILi0EEESV_SV_EEEEENSB_IJNSA_10UnderscoreESY_SY_EEEEENS7_6detail26Sm90ImplicitGemmTileTraitsINSA_13SM90_TMA_LOADENSA_14ComposedLayoutINSA_7SwizzleILi3ELi4ELi3EEENSA_18smem_ptr_flag_bitsILi16EEENSU_INSB_IJNSB_IJSH_SD_EEENSB_IJNSC_ILi8EEES1A_EEENSB_IJSD_NSC_ILi14EEEEEEEEENSB_IJNSB_IJSD_SV_EEENSB_IJSH_NSC_ILi512EEEEEENSB_IJSV_NSC_ILi4096EEEEEEEEEEEEEvEENS12_INSA_20SM90_TMA_LOAD_IM2COLES1M_vEEEENS_8epilogue10collective6detail29Sm90TmaWarpSpecializedAdapterINS1S_15DefaultEpilogueISK_NSB_IJlNSB_IJSD_lllEEESV_EEES1X_NS1R_6thread17LinearCombinationISK_Li1EffLNS1Y_9ScaleType4KindE0ELNS_15FloatRoundStyleE2ESK_EENS_4gemm15EpilogueDefaultEEEEEvvEEEEvNT_6ParamsE,"a",@progbits
	.sectionflags	@""
	.align	4
.nv.constant0._ZN7cutlass13device_kernelINS_4conv6kernel13ConvUniversalINS1_16ConvProblemShapeILNS1_8OperatorE2ELi3EEENS1_10collective14CollectiveConvINS1_46MainloopSm90TmaGmmaWarpSpecializedImplicitGemmILS5_2ELi14ELi3EN4cute5tupleIJNSA_1CILi1EEESD_SD_EEENS1_36KernelImplicitTmaWarpSpecializedSm90ELi1EEENSB_IJNSC_ILi64EEENSB_IJSH_EEESI_EEENS_10bfloat16_tESK_NSA_8TiledMMAINSA_8MMA_AtomIJNSA_4SM904GMMA27MMA_64x64x16_F32BF16BF16_SSILNSO_5MajorE1ELSQ_1ELNSO_7ScaleInE1ELSR_1EEEEEENSA_6LayoutISE_NSB_IJNSC_ILi0EEESV_SV_EEEEENSB_IJNSA_10UnderscoreESY_SY_EEEEENS7_6detail26Sm90ImplicitGemmTileTraitsINSA_13SM90_TMA_LOADENSA_14ComposedLayoutINSA_7SwizzleILi3ELi4ELi3EEENSA_18smem_ptr_flag_bitsILi16EEENSU_INSB_IJNSB_IJSH_SD_EEENSB_IJNSC_ILi8EEES1A_EEENSB_IJSD_NSC_ILi14EEEEEEEEENSB_IJNSB_IJSD_SV_EEENSB_IJSH_NSC_ILi512EEEEEENSB_IJSV_NSC_ILi4096EEEEEEEEEEEEEvEENS12_INSA_20SM90_TMA_LOAD_IM2COLES1M_vEEEENS_8epilogue10collective6detail29Sm90TmaWarpSpecializedAdapterINS1S_15DefaultEpilogueISK_NSB_IJlNSB_IJSD_lllEEESV_EEES1X_NS1R_6thread17LinearCombinationISK_Li1EffLNS1Y_9ScaleType4KindE0ELNS_15FloatRoundStyleE2ESK_EENS_4gemm15EpilogueDefaultEEEEEvvEEEEvNT_6ParamsE:
	.zero		1664


//--------------------- SYMBOLS --------------------------

	.type		.nv.reservedSmem.offset0,@object
	.size		.nv.reservedSmem.offset0,0x4
